	.target	sm_100a

	.elftype	@"ET_EXEC"


//--------------------- .note.nv.tkinfo           --------------------------
	.section	.note.nv.tkinfo,"",@"SHT_NOTE"
	.sectionflags	@"SHF_NOTE_NV_TKINFO"
	.tkinfo
        /*0018*/ 	.word	0x00000002
        /*0030*/ 	.string	""
        /*0030*/ 	.string	"ptxas"
        /*0030*/ 	.string	"Cuda compilation tools, release 13.0, V13.0.88"
        /*0030*/ 	.string	"Build cuda_13.0.r13.0/compiler.36424714_0"
        /*0030*/ 	.string	"-arch sm_100a -m 64 "



//--------------------- .note.nv.cuinfo           --------------------------
	.section	.note.nv.cuinfo,"",@"SHT_NOTE"
	.sectionflags	@"SHF_NOTE_NV_CUINFO"
        /*0018*/ 	.short	0x0002
        /*001a*/ 	.short	0x0064
        /*001c*/ 	.short	0x0082
	.zero		2


//--------------------- .nv.info                  --------------------------
	.section	.nv.info,"",@"SHT_CUDA_INFO"
	.align	4


	//----- nvinfo : EIATTR_REGCOUNT
	.align		4
        /*0000*/ 	.byte	0x04, 0x2f
        /*0002*/ 	.short	(.L_19 - .L_18)
	.align		4
.L_18:
        /*0004*/ 	.word	index@(_ZN7cutlass13device_kernelINS_4gemm6kernel13GemmUniversalIN4cute5tupleIJiiiiEEENS1_10collective13CollectiveMmaINS1_35MainloopSm100TmaUmmaWarpSpecializedILi17ELi2ELi4ENS5_IJNS4_1CILi2EEENSA_ILi1EEESC_EEEEENS5_IJNSA_ILi128EEENSA_ILi64EEESG_EEENS_10bfloat16_tENS5_IJlSC_lEEESI_SJ_NS4_8TiledMMAINS4_8MMA_AtomIJNS4_26SM100_MMA_F16BF16_2x1SM_SSISI_SI_fLi128ELi64ELNS4_4UMMA5MajorE0ELSO_0ELNSN_7ScaleInE0ELSP_0EEEEEENS4_6LayoutINS5_IJSC_SC_SC_EEENS5_IJNSA_ILi0EEESU_SU_EEEEENS5_IJNS4_10UnderscoreESX_SX_EEEEENS4_18SM100_TMA_2SM_LOADENS4_14ComposedLayoutINS4_7SwizzleILi3ELi4ELi3EEENS4_18smem_ptr_flag_bitsILi16EEENSS_INS5_IJNSA_ILi8EEESG_EEENS5_IJSG_SC_EEEEEEEvNS4_8identityES10_S1A_vS1B_EENS_8epilogue10collective18CollectiveEpilogueINS1D_23Sm100TmaWarpSpecializedILi3ELi2ELi16ELb1ELb0EEEJNS5_IJSG_SG_SG_EEENS5_IJNSS_ISG_SC_EENSS_INS5_IJNSA_ILi16EEESB_EEENS5_IJSC_NSA_ILi32EEEEEEEEEEESI_SJ_SI_SJ_NS1D_6fusion15FusionCallbacksIS1H_NS1Q_17LinearCombinationISI_fSI_fLNS_15FloatRoundStyleE2EEES1I_S1P_JEEENS4_5SM1004TMEM4LOAD26SM100_TMEM_LOAD_32dp32b16xENS4_13SM90_TMA_LOADENS11_INS12_ILi1ELi4ELi3EEES15_NSS_INS5_IJS16_S1K_EEENS5_IJS1K_SC_EEEEEEENS4_39AutoVectorizingCopyWithAssumedAlignmentILi128EEENS4_14SM90_TMA_STOREES25_S27_S27_EEEvvEEEEvNT_6ParamsE)
        /*0008*/ 	.word	0x00000059


	//----- nvinfo : EIATTR_FRAME_SIZE
	.align		4
.L_19:
        /*000c*/ 	.byte	0x04, 0x11
        /*000e*/ 	.short	(.L_21 - .L_20)
	.align		4
.L_20:
        /*0010*/ 	.word	index@($__internal_2_$__cuda_sm10x_tcgen05_guardrail_trap_unallocated_columns_being_dealloced)
        /*0014*/ 	.word	0x00000000


	//----- nvinfo : EIATTR_FRAME_SIZE
	.align		4
.L_21:
        /*0018*/ 	.byte	0x04, 0x11
        /*001a*/ 	.short	(.L_23 - .L_22)
	.align		4
.L_22:
        /*001c*/ 	.word	index@($__internal_1_$__cuda_sm10x_tcgen05_guardrail_trap_phase_invalid_during_alloc)
        /*0020*/ 	.word	0x00000000


	//----- nvinfo : EIATTR_FRAME_SIZE
	.align		4
.L_23:
        /*0024*/ 	.byte	0x04, 0x11
        /*0026*/ 	.short	(.L_25 - .L_24)
	.align		4
.L_24:
        /*0028*/ 	.word	index@($__internal_0_$__cuda_sm10x_tcgen05_guardrail_trap_col_being_dealloced_not_returned_by_alloc)
        /*002c*/ 	.word	0x00000000


	//----- nvinfo : EIATTR_FRAME_SIZE
	.align		4
.L_25:
        /*0030*/ 	.byte	0x04, 0x11
        /*0032*/ 	.short	(.L_27 - .L_26)
	.align		4
.L_26:
        /*0034*/ 	.word	index@(_ZN7cutlass13device_kernelINS_4gemm6kernel13GemmUniversalIN4cute5tupleIJiiiiEEENS1_10collective13CollectiveMmaINS1_35MainloopSm100TmaUmmaWarpSpecializedILi17ELi2ELi4ENS5_IJNS4_1CILi2EEENSA_ILi1EEESC_EEEEENS5_IJNSA_ILi128EEENSA_ILi64EEESG_EEENS_10bfloat16_tENS5_IJlSC_lEEESI_SJ_NS4_8TiledMMAINS4_8MMA_AtomIJNS4_26SM100_MMA_F16BF16_2x1SM_SSISI_SI_fLi128ELi64ELNS4_4UMMA5MajorE0ELSO_0ELNSN_7ScaleInE0ELSP_0EEEEEENS4_6LayoutINS5_IJSC_SC_SC_EEENS5_IJNSA_ILi0EEESU_SU_EEEEENS5_IJNS4_10UnderscoreESX_SX_EEEEENS4_18SM100_TMA_2SM_LOADENS4_14ComposedLayoutINS4_7SwizzleILi3ELi4ELi3EEENS4_18smem_ptr_flag_bitsILi16EEENSS_INS5_IJNSA_ILi8EEESG_EEENS5_IJSG_SC_EEEEEEEvNS4_8identityES10_S1A_vS1B_EENS_8epilogue10collective18CollectiveEpilogueINS1D_23Sm100TmaWarpSpecializedILi3ELi2ELi16ELb1ELb0EEEJNS5_IJSG_SG_SG_EEENS5_IJNSS_ISG_SC_EENSS_INS5_IJNSA_ILi16EEESB_EEENS5_IJSC_NSA_ILi32EEEEEEEEEEESI_SJ_SI_SJ_NS1D_6fusion15FusionCallbacksIS1H_NS1Q_17LinearCombinationISI_fSI_fLNS_15FloatRoundStyleE2EEES1I_S1P_JEEENS4_5SM1004TMEM4LOAD26SM100_TMEM_LOAD_32dp32b16xENS4_13SM90_TMA_LOADENS11_INS12_ILi1ELi4ELi3EEES15_NSS_INS5_IJS16_S1K_EEENS5_IJS1K_SC_EEEEEEENS4_39AutoVectorizingCopyWithAssumedAlignmentILi128EEENS4_14SM90_TMA_STOREES25_S27_S27_EEEvvEEEEvNT_6ParamsE)
        /*0038*/ 	.word	0x00000000


	//----- nvinfo : EIATTR_MIN_STACK_SIZE
	.align		4
.L_27:
        /*003c*/ 	.byte	0x04, 0x12
        /*003e*/ 	.short	(.L_29 - .L_28)
	.align		4
.L_28:
        /*0040*/ 	.word	index@(_ZN7cutlass13device_kernelINS_4gemm6kernel13GemmUniversalIN4cute5tupleIJiiiiEEENS1_10collective13CollectiveMmaINS1_35MainloopSm100TmaUmmaWarpSpecializedILi17ELi2ELi4ENS5_IJNS4_1CILi2EEENSA_ILi1EEESC_EEEEENS5_IJNSA_ILi128EEENSA_ILi64EEESG_EEENS_10bfloat16_tENS5_IJlSC_lEEESI_SJ_NS4_8TiledMMAINS4_8MMA_AtomIJNS4_26SM100_MMA_F16BF16_2x1SM_SSISI_SI_fLi128ELi64ELNS4_4UMMA5MajorE0ELSO_0ELNSN_7ScaleInE0ELSP_0EEEEEENS4_6LayoutINS5_IJSC_SC_SC_EEENS5_IJNSA_ILi0EEESU_SU_EEEEENS5_IJNS4_10UnderscoreESX_SX_EEEEENS4_18SM100_TMA_2SM_LOADENS4_14ComposedLayoutINS4_7SwizzleILi3ELi4ELi3EEENS4_18smem_ptr_flag_bitsILi16EEENSS_INS5_IJNSA_ILi8EEESG_EEENS5_IJSG_SC_EEEEEEEvNS4_8identityES10_S1A_vS1B_EENS_8epilogue10collective18CollectiveEpilogueINS1D_23Sm100TmaWarpSpecializedILi3ELi2ELi16ELb1ELb0EEEJNS5_IJSG_SG_SG_EEENS5_IJNSS_ISG_SC_EENSS_INS5_IJNSA_ILi16EEESB_EEENS5_IJSC_NSA_ILi32EEEEEEEEEEESI_SJ_SI_SJ_NS1D_6fusion15FusionCallbacksIS1H_NS1Q_17LinearCombinationISI_fSI_fLNS_15FloatRoundStyleE2EEES1I_S1P_JEEENS4_5SM1004TMEM4LOAD26SM100_TMEM_LOAD_32dp32b16xENS4_13SM90_TMA_LOADENS11_INS12_ILi1ELi4ELi3EEES15_NSS_INS5_IJS16_S1K_EEENS5_IJS1K_SC_EEEEEEENS4_39AutoVectorizingCopyWithAssumedAlignmentILi128EEENS4_14SM90_TMA_STOREES25_S27_S27_EEEvvEEEEvNT_6ParamsE)
        /*0044*/ 	.word	0x00000000
.L_29:


//--------------------- .nv.compat                --------------------------
	.section	.nv.compat,"",@"SHT_CUDA_COMPAT_INFO"
	.align	4
        /*0000*/ 	.byte	0x02, 0x09, 0x01, 0x00, 0x02, 0x02, 0x02, 0x00, 0x02, 0x05, 0x05, 0x00, 0x03, 0x07, 0x01, 0x01
        /*0010*/ 	.byte	0x02, 0x03, 0x01, 0x00, 0x02, 0x06, 0x01, 0x00, 0x04, 0x0b, 0x08, 0x00, 0x09, 0x00, 0x00, 0x00
        /*0020*/ 	.byte	0x00, 0x00, 0x00, 0x00


//--------------------- .nv.info._ZN7cutlass13device_kernelINS_4gemm6kernel13GemmUniversalIN4cute5tupleIJiiiiEEENS1_10collective13CollectiveMmaINS1_35MainloopSm100TmaUmmaWarpSpecializedILi17ELi2ELi4ENS5_IJNS4_1CILi2EEENSA_ILi1EEESC_EEEEENS5_IJNSA_ILi128EEENSA_ILi64EEESG_EEENS_10bfloat16_tENS5_IJlSC_lEEESI_SJ_NS4_8TiledMMAINS4_8MMA_AtomIJNS4_26SM100_MMA_F16BF16_2x1SM_SSISI_SI_fLi128ELi64ELNS4_4UMMA5MajorE0ELSO_0ELNSN_7ScaleInE0ELSP_0EEEEEENS4_6LayoutINS5_IJSC_SC_SC_EEENS5_IJNSA_ILi0EEESU_SU_EEEEENS5_IJNS4_10UnderscoreESX_SX_EEEEENS4_18SM100_TMA_2SM_LOADENS4_14ComposedLayoutINS4_7SwizzleILi3ELi4ELi3EEENS4_18smem_ptr_flag_bitsILi16EEENSS_INS5_IJNSA_ILi8EEESG_EEENS5_IJSG_SC_EEEEEEEvNS4_8identityES10_S1A_vS1B_EENS_8epilogue10collective18CollectiveEpilogueINS1D_23Sm100TmaWarpSpecializedILi3ELi2ELi16ELb1ELb0EEEJNS5_IJSG_SG_SG_EEENS5_IJNSS_ISG_SC_EENSS_INS5_IJNSA_ILi16EEESB_EEENS5_IJSC_NSA_ILi32EEEEEEEEEEESI_SJ_SI_SJ_NS1D_6fusion15FusionCallbacksIS1H_NS1Q_17LinearCombinationISI_fSI_fLNS_15FloatRoundStyleE2EEES1I_S1P_JEEENS4_5SM1004TMEM4LOAD26SM100_TMEM_LOAD_32dp32b16xENS4_13SM90_TMA_LOADENS11_INS12_ILi1ELi4ELi3EEES15_NSS_INS5_IJS16_S1K_EEENS5_IJS1K_SC_EEEEEEENS4_39AutoVectorizingCopyWithAssumedAlignmentILi128EEENS4_14SM90_TMA_STOREES25_S27_S27_EEEvvEEEEvNT_6ParamsE --------------------------
	.section	.nv.info._ZN7cutlass13device_kernelINS_4gemm6kernel13GemmUniversalIN4cute5tupleIJiiiiEEENS1_10collective13CollectiveMmaINS1_35MainloopSm100TmaUmmaWarpSpecializedILi17ELi2ELi4ENS5_IJNS4_1CILi2EEENSA_ILi1EEESC_EEEEENS5_IJNSA_ILi128EEENSA_ILi64EEESG_EEENS_10bfloat16_tENS5_IJlSC_lEEESI_SJ_NS4_8TiledMMAINS4_8MMA_AtomIJNS4_26SM100_MMA_F16BF16_2x1SM_SSISI_SI_fLi128ELi64ELNS4_4UMMA5MajorE0ELSO_0ELNSN_7ScaleInE0ELSP_0EEEEEENS4_6LayoutINS5_IJSC_SC_SC_EEENS5_IJNSA_ILi0EEESU_SU_EEEEENS5_IJNS4_10UnderscoreESX_SX_EEEEENS4_18SM100_TMA_2SM_LOADENS4_14ComposedLayoutINS4_7SwizzleILi3ELi4ELi3EEENS4_18smem_ptr_flag_bitsILi16EEENSS_INS5_IJNSA_ILi8EEESG_EEENS5_IJSG_SC_EEEEEEEvNS4_8identityES10_S1A_vS1B_EENS_8epilogue10collective18CollectiveEpilogueINS1D_23Sm100TmaWarpSpecializedILi3ELi2ELi16ELb1ELb0EEEJNS5_IJSG_SG_SG_EEENS5_IJNSS_ISG_SC_EENSS_INS5_IJNSA_ILi16EEESB_EEENS5_IJSC_NSA_ILi32EEEEEEEEEEESI_SJ_SI_SJ_NS1D_6fusion15FusionCallbacksIS1H_NS1Q_17LinearCombinationISI_fSI_fLNS_15FloatRoundStyleE2EEES1I_S1P_JEEENS4_5SM1004TMEM4LOAD26SM100_TMEM_LOAD_32dp32b16xENS4_13SM90_TMA_LOADENS11_INS12_ILi1ELi4ELi3EEES15_NSS_INS5_IJS16_S1K_EEENS5_IJS1K_SC_EEEEEEENS4_39AutoVectorizingCopyWithAssumedAlignmentILi128EEENS4_14SM90_TMA_STOREES25_S27_S27_EEEvvEEEEvNT_6ParamsE,"",@"SHT_CUDA_INFO"
	.sectionflags	@""
	.align	4


	//----- nvinfo : EIATTR_CUDA_API_VERSION
	.align		4
        /*0000*/ 	.byte	0x04, 0x37
        /*0002*/ 	.short	(.L_31 - .L_30)
.L_30:
        /*0004*/ 	.word	0x00000082


	//----- nvinfo : EIATTR_KPARAM_INFO
	.align		4
.L_31:
        /*0008*/ 	.byte	0x04, 0x17
        /*000a*/ 	.short	(.L_33 - .L_32)
.L_32:
        /*000c*/ 	.word	0x00000000
        /*0010*/ 	.short	0x0000
        /*0012*/ 	.short	0x0000
        /*0014*/ 	.byte	0x00, 0xf0, 0x01, 0x20


	//----- nvinfo : EIATTR_AT_ENTRY_FRAGMENTS
	.align		4
.L_33:
        /*0018*/ 	.byte	0x04, 0x4f
        /*001a*/ 	.short	(.L_35 - .L_34)


	//   ....[0]....
.L_34:
        /*001c*/ 	.word	0x00000007


	//----- nvinfo : EIATTR_RESERVED_SMEM_USED
	.align		4
.L_35:
        /*0020*/ 	.byte	0x01, 0x41
	.zero		2


	//----- nvinfo : EIATTR_SPARSE_MMA_MASK
	.align		4
        /*0024*/ 	.byte	0x03, 0x50
        /*0026*/ 	.short	0x0000


	//----- nvinfo : EIATTR_TCGEN05_2CTA_USED
	.align		4
        /*0028*/ 	.byte	0x01, 0x52
	.zero		2


	//----- nvinfo : EIATTR_MAXREG_COUNT
	.align		4
        /*002c*/ 	.byte	0x03, 0x1b
        /*002e*/ 	.short	0x00ff


	//----- nvinfo : EIATTR_NUM_BARRIERS
	.align		4
        /*0030*/ 	.byte	0x02, 0x4c
        /*0032*/ 	.byte	0x07
	.zero		1


	//----- nvinfo : EIATTR_EXTERNS
	.align		4
        /*0034*/ 	.byte	0x04, 0x0f
        /*0036*/ 	.short	(.L_37 - .L_36)


	//   ....[0]....
	.align		4
.L_36:
        /*0038*/ 	.word	index@(__assertfail)


	//----- nvinfo : EIATTR_MERCURY_ISA_VERSION
	.align		4
.L_37:
        /*003c*/ 	.byte	0x03, 0x5f
        /*003e*/ 	.short	0x0101


	//----- nvinfo : EIATTR_INT_WARP_WIDE_INSTR_OFFSETS
	.align		4
        /*0040*/ 	.byte	0x04, 0x31
        /*0042*/ 	.short	(.L_39 - .L_38)


	//   ....[0]....
.L_38:
        /*0044*/ 	.word	0x00000ec0


	//   ....[1]....
        /*0048*/ 	.word	0x00000f60


	//   ....[2]....
        /*004c*/ 	.word	0x000022d0


	//   ....[3]....
        /*0050*/ 	.word	0x00004900


	//   ....[4]....
        /*0054*/ 	.word	0x00004920


	//   ....[5]....
        /*0058*/ 	.word	0x00004950


	//   ....[6]....
        /*005c*/ 	.word	0x00005260


	//   ....[7]....
        /*0060*/ 	.word	0x000052d0


	//   ....[8]....
        /*0064*/ 	.word	0x000053e0


	//   ....[9]....
        /*0068*/ 	.word	0x000055b0


	//   ....[10]....
        /*006c*/ 	.word	0x00005660


	//   ....[11]....
        /*0070*/ 	.word	0x00005780


	//----- nvinfo : EIATTR_COOP_GROUP_MASK_REGIDS
	.align		4
.L_39:
        /*0074*/ 	.byte	0x04, 0x29
        /*0076*/ 	.short	(.L_41 - .L_40)


	//   ....[0]....
.L_40:
        /*0078*/ 	.word	0xffffffff


	//   ....[1]....
        /*007c*/ 	.word	0xffffffff


	//   ....[2]....
        /*0080*/ 	.word	0xffffffff


	//   ....[3]....
        /*0084*/ 	.word	0xffffffff


	//   ....[4]....
        /*0088*/ 	.word	0xffffffff


	//   ....[5]....
        /*008c*/ 	.word	0xffffffff


	//   ....[6]....
        /*0090*/ 	.word	0xffffffff


	//   ....[7]....
        /*0094*/ 	.word	0xffffffff


	//   ....[8]....
        /*0098*/ 	.word	0xffffffff


	//   ....[9]....
        /*009c*/ 	.word	0xffffffff


	//   ....[10]....
        /*00a0*/ 	.word	0xffffffff


	//   ....[11]....
        /*00a4*/ 	.word	0xffffffff


	//   ....[12]....
        /*00a8*/ 	.word	0xffffffff


	//   ....[13]....
        /*00ac*/ 	.word	0xffffffff


	//----- nvinfo : EIATTR_COOP_GROUP_INSTR_OFFSETS
	.align		4
.L_41:
        /*00b0*/ 	.byte	0x04, 0x28
        /*00b2*/ 	.short	(.L_43 - .L_42)


	//   ....[0]....
.L_42:
        /*00b4*/ 	.word	0x000000c0


	//   ....[1]....
        /*00b8*/ 	.word	0x00000500


	//   ....[2]....
        /*00bc*/ 	.word	0x00000850


	//   ....[3]....
        /*00c0*/ 	.word	0x000009c0


	//   ....[4]....
        /*00c4*/ 	.word	0x00000ab0


	//   ....[5]....
        /*00c8*/ 	.word	0x00000c10


	//   ....[6]....
        /*00cc*/ 	.word	0x00000da0


	//   ....[7]....
        /*00d0*/ 	.word	0x00000fe0


	//   ....[8]....
        /*00d4*/ 	.word	0x000021b0


	//   ....[9]....
        /*00d8*/ 	.word	0x000036e0


	//   ....[10]....
        /*00dc*/ 	.word	0x00003bb0


	//   ....[11]....
        /*00e0*/ 	.word	0x00003be0


	//   ....[12]....
        /*00e4*/ 	.word	0x00004800


	//   ....[13]....
        /*00e8*/ 	.word	0x00004a10


	//----- nvinfo : EIATTR_VRC_CTA_INIT_COUNT
	.align		4
.L_43:
        /*00ec*/ 	.byte	0x02, 0x4a
        /*00ee*/ 	.byte	0x80
	.zero		1


	//----- nvinfo : EIATTR_SYSCALL_OFFSETS
	.align		4
        /*00f0*/ 	.byte	0x04, 0x46
        /*00f2*/ 	.short	(.L_45 - .L_44)


	//   ....[0]....
.L_44:
        /*00f4*/ 	.word	0x00006310


	//   ....[1]....
        /*00f8*/ 	.word	0x00006400


	//   ....[2]....
        /*00fc*/ 	.word	0x00006bc0


	//   ....[3]....
        /*0100*/ 	.word	0x00007540


	//----- nvinfo : EIATTR_MBARRIER_INSTR_OFFSETS
	.align		4
.L_45:
        /*0104*/ 	.byte	0x04, 0x39
        /*0106*/ 	.short	(.L_47 - .L_46)


	//   ....[0]....
.L_46:
        /*0108*/ 	.word	0x00000610
        /*010c*/ 	.word	0x000000ff
        /*0110*/ 	.word	0x00000000
        /*0114*/ 	.short	0x0100
        /*0116*/ 	.byte	0x08
	.zero		1


	//   ....[1]....
        /*0118*/ 	.word	0x00000620
        /*011c*/ 	.word	0x000000ff
        /*0120*/ 	.word	0x00000088
        /*0124*/ 	.short	0x0100
        /*0126*/ 	.byte	0x08
	.zero		1


	//   ....[2]....
        /*0128*/ 	.word	0x00000630
        /*012c*/ 	.word	0x000000ff
        /*0130*/ 	.word	0x00000008
        /*0134*/ 	.short	0x0100
        /*0136*/ 	.byte	0x08
	.zero		1


	//   ....[3]....
        /*0138*/ 	.word	0x00000640
        /*013c*/ 	.word	0x000000ff
        /*0140*/ 	.word	0x00000090
        /*0144*/ 	.short	0x0100
        /*0146*/ 	.byte	0x08
	.zero		1


	//   ....[4]....
        /*0148*/ 	.word	0x00000650
        /*014c*/ 	.word	0x000000ff
        /*0150*/ 	.word	0x00000010
        /*0154*/ 	.short	0x0100
        /*0156*/ 	.byte	0x08
	.zero		1


	//   ....[5]....
        /*0158*/ 	.word	0x00000660
        /*015c*/ 	.word	0x000000ff
        /*0160*/ 	.word	0x00000098
        /*0164*/ 	.short	0x0100
        /*0166*/ 	.byte	0x08
	.zero		1


	//   ....[6]....
        /*0168*/ 	.word	0x00000670
        /*016c*/ 	.word	0x000000ff
        /*0170*/ 	.word	0x00000018
        /*0174*/ 	.short	0x0100
        /*0176*/ 	.byte	0x08
	.zero		1


	//   ....[7]....
        /*0178*/ 	.word	0x00000680
        /*017c*/ 	.word	0x000000ff
        /*0180*/ 	.word	0x000000a0
        /*0184*/ 	.short	0x0100
        /*0186*/ 	.byte	0x08
	.zero		1


	//   ....[8]....
        /*0188*/ 	.word	0x00000690
        /*018c*/ 	.word	0x000000ff
        /*0190*/ 	.word	0x00000020
        /*0194*/ 	.short	0x0100
        /*0196*/ 	.byte	0x08
	.zero		1


	//   ....[9]....
        /*0198*/ 	.word	0x000006a0
        /*019c*/ 	.word	0x000000ff
        /*01a0*/ 	.word	0x000000a8
        /*01a4*/ 	.short	0x0100
        /*01a6*/ 	.byte	0x08
	.zero		1


	//   ....[10]....
        /*01a8*/ 	.word	0x000006b0
        /*01ac*/ 	.word	0x000000ff
        /*01b0*/ 	.word	0x00000028
        /*01b4*/ 	.short	0x0100
        /*01b6*/ 	.byte	0x08
	.zero		1


	//   ....[11]....
        /*01b8*/ 	.word	0x000006c0
        /*01bc*/ 	.word	0x000000ff
        /*01c0*/ 	.word	0x000000b0
        /*01c4*/ 	.short	0x0100
        /*01c6*/ 	.byte	0x08
	.zero		1


	//   ....[12]....
        /*01c8*/ 	.word	0x000006d0
        /*01cc*/ 	.word	0x000000ff
        /*01d0*/ 	.word	0x00000030
        /*01d4*/ 	.short	0x0100
        /*01d6*/ 	.byte	0x08
	.zero		1


	//   ....[13]....
        /*01d8*/ 	.word	0x000006e0
        /*01dc*/ 	.word	0x000000ff
        /*01e0*/ 	.word	0x000000b8
        /*01e4*/ 	.short	0x0100
        /*01e6*/ 	.byte	0x08
	.zero		1


	//   ....[14]....
        /*01e8*/ 	.word	0x000006f0
        /*01ec*/ 	.word	0x000000ff
        /*01f0*/ 	.word	0x00000038
        /*01f4*/ 	.short	0x0100
        /*01f6*/ 	.byte	0x08
	.zero		1


	//   ....[15]....
        /*01f8*/ 	.word	0x00000700
        /*01fc*/ 	.word	0x000000ff
        /*0200*/ 	.word	0x000000c0
        /*0204*/ 	.short	0x0100
        /*0206*/ 	.byte	0x08
	.zero		1


	//   ....[16]....
        /*0208*/ 	.word	0x00000710
        /*020c*/ 	.word	0x000000ff
        /*0210*/ 	.word	0x00000040
        /*0214*/ 	.short	0x0100
        /*0216*/ 	.byte	0x08
	.zero		1


	//   ....[17]....
        /*0218*/ 	.word	0x00000720
        /*021c*/ 	.word	0x000000ff
        /*0220*/ 	.word	0x000000c8
        /*0224*/ 	.short	0x0100
        /*0226*/ 	.byte	0x08
	.zero		1


	//   ....[18]....
        /*0228*/ 	.word	0x00000730
        /*022c*/ 	.word	0x000000ff
        /*0230*/ 	.word	0x00000048
        /*0234*/ 	.short	0x0100
        /*0236*/ 	.byte	0x08
	.zero		1


	//   ....[19]....
        /*0238*/ 	.word	0x00000740
        /*023c*/ 	.word	0x000000ff
        /*0240*/ 	.word	0x000000d0
        /*0244*/ 	.short	0x0100
        /*0246*/ 	.byte	0x08
	.zero		1


	//   ....[20]....
        /*0248*/ 	.word	0x00000750
        /*024c*/ 	.word	0x000000ff
        /*0250*/ 	.word	0x00000050
        /*0254*/ 	.short	0x0100
        /*0256*/ 	.byte	0x08
	.zero		1


	//   ....[21]....
        /*0258*/ 	.word	0x00000760
        /*025c*/ 	.word	0x000000ff
        /*0260*/ 	.word	0x000000d8
        /*0264*/ 	.short	0x0100
        /*0266*/ 	.byte	0x08
	.zero		1


	//   ....[22]....
        /*0268*/ 	.word	0x00000770
        /*026c*/ 	.word	0x000000ff
        /*0270*/ 	.word	0x00000058
        /*0274*/ 	.short	0x0100
        /*0276*/ 	.byte	0x08
	.zero		1


	//   ....[23]....
        /*0278*/ 	.word	0x00000780
        /*027c*/ 	.word	0x000000ff
        /*0280*/ 	.word	0x000000e0
        /*0284*/ 	.short	0x0100
        /*0286*/ 	.byte	0x08
	.zero		1


	//   ....[24]....
        /*0288*/ 	.word	0x00000790
        /*028c*/ 	.word	0x000000ff
        /*0290*/ 	.word	0x00000060
        /*0294*/ 	.short	0x0100
        /*0296*/ 	.byte	0x08
	.zero		1


	//   ....[25]....
        /*0298*/ 	.word	0x000007a0
        /*029c*/ 	.word	0x000000ff
        /*02a0*/ 	.word	0x000000e8
        /*02a4*/ 	.short	0x0100
        /*02a6*/ 	.byte	0x08
	.zero		1


	//   ....[26]....
        /*02a8*/ 	.word	0x000007b0
        /*02ac*/ 	.word	0x000000ff
        /*02b0*/ 	.word	0x00000068
        /*02b4*/ 	.short	0x0100
        /*02b6*/ 	.byte	0x08
	.zero		1


	//   ....[27]....
        /*02b8*/ 	.word	0x000007c0
        /*02bc*/ 	.word	0x000000ff
        /*02c0*/ 	.word	0x000000f0
        /*02c4*/ 	.short	0x0100
        /*02c6*/ 	.byte	0x08
	.zero		1


	//   ....[28]....
        /*02c8*/ 	.word	0x000007d0
        /*02cc*/ 	.word	0x000000ff
        /*02d0*/ 	.word	0x00000070
        /*02d4*/ 	.short	0x0100
        /*02d6*/ 	.byte	0x08
	.zero		1


	//   ....[29]....
        /*02d8*/ 	.word	0x000007e0
        /*02dc*/ 	.word	0x000000ff
        /*02e0*/ 	.word	0x000000f8
        /*02e4*/ 	.short	0x0100
        /*02e6*/ 	.byte	0x08
	.zero		1


	//   ....[30]....
        /*02e8*/ 	.word	0x000007f0
        /*02ec*/ 	.word	0x000000ff
        /*02f0*/ 	.word	0x00000078
        /*02f4*/ 	.short	0x0100
        /*02f6*/ 	.byte	0x08
	.zero		1


	//   ....[31]....
        /*02f8*/ 	.word	0x00000800
        /*02fc*/ 	.word	0x000000ff
        /*0300*/ 	.word	0x00000100
        /*0304*/ 	.short	0x0100
        /*0306*/ 	.byte	0x08
	.zero		1


	//   ....[32]....
        /*0308*/ 	.word	0x00000810
        /*030c*/ 	.word	0x000000ff
        /*0310*/ 	.word	0x00000080
        /*0314*/ 	.short	0x0100
        /*0316*/ 	.byte	0x08
	.zero		1


	//   ....[33]....
        /*0318*/ 	.word	0x00000820
        /*031c*/ 	.word	0x000000ff
        /*0320*/ 	.word	0x00000108
        /*0324*/ 	.short	0x0100
        /*0326*/ 	.byte	0x08
	.zero		1


	//   ....[34]....
        /*0328*/ 	.word	0x00000950
        /*032c*/ 	.word	0x000000ff
        /*0330*/ 	.word	0x00000110
        /*0334*/ 	.short	0x0100
        /*0336*/ 	.byte	0x09
	.zero		1


	//   ....[35]....
        /*0338*/ 	.word	0x00000960
        /*033c*/ 	.word	0x000000ff
        /*0340*/ 	.word	0x00000128
        /*0344*/ 	.short	0x0100
        /*0346*/ 	.byte	0x09
	.zero		1


	//   ....[36]....
        /*0348*/ 	.word	0x00000970
        /*034c*/ 	.word	0x000000ff
        /*0350*/ 	.word	0x00000118
        /*0354*/ 	.short	0x0100
        /*0356*/ 	.byte	0x09
	.zero		1


	//   ....[37]....
        /*0358*/ 	.word	0x00000980
        /*035c*/ 	.word	0x000000ff
        /*0360*/ 	.word	0x00000130
        /*0364*/ 	.short	0x0100
        /*0366*/ 	.byte	0x09
	.zero		1


	//   ....[38]....
        /*0368*/ 	.word	0x00000990
        /*036c*/ 	.word	0x000000ff
        /*0370*/ 	.word	0x00000120
        /*0374*/ 	.short	0x0100
        /*0376*/ 	.byte	0x09
	.zero		1


	//   ....[39]....
        /*0378*/ 	.word	0x000009a0
        /*037c*/ 	.word	0x000000ff
        /*0380*/ 	.word	0x00000138
        /*0384*/ 	.short	0x0100
        /*0386*/ 	.byte	0x09
	.zero		1


	//   ....[40]....
        /*0388*/ 	.word	0x00000a80
        /*038c*/ 	.word	0x000000ff
        /*0390*/ 	.word	0x00000140
        /*0394*/ 	.short	0x0100
        /*0396*/ 	.byte	0x08
	.zero		1


	//   ....[41]....
        /*0398*/ 	.word	0x00000a90
        /*039c*/ 	.word	0x000000ff
        /*03a0*/ 	.word	0x00000148
        /*03a4*/ 	.short	0x0100
        /*03a6*/ 	.byte	0x08
	.zero		1


	//   ....[42]....
        /*03a8*/ 	.word	0x00000bc0
        /*03ac*/ 	.word	0x000000ff
        /*03b0*/ 	.word	0x00000150
        /*03b4*/ 	.short	0x0100
        /*03b6*/ 	.byte	0x08
	.zero		1


	//   ....[43]....
        /*03b8*/ 	.word	0x00000bd0
        /*03bc*/ 	.word	0x000000ff
        /*03c0*/ 	.word	0x00000160
        /*03c4*/ 	.short	0x0100
        /*03c6*/ 	.byte	0x08
	.zero		1


	//   ....[44]....
        /*03c8*/ 	.word	0x00000be0
        /*03cc*/ 	.word	0x000000ff
        /*03d0*/ 	.word	0x00000158
        /*03d4*/ 	.short	0x0100
        /*03d6*/ 	.byte	0x08
	.zero		1


	//   ....[45]....
        /*03d8*/ 	.word	0x00000bf0
        /*03dc*/ 	.word	0x000000ff
        /*03e0*/ 	.word	0x00000168
        /*03e4*/ 	.short	0x0100
        /*03e6*/ 	.byte	0x08
	.zero		1


	//   ....[46]....
        /*03e8*/ 	.word	0x00000d10
        /*03ec*/ 	.word	0x000000ff
        /*03f0*/ 	.word	0x00000170
        /*03f4*/ 	.short	0x0100
        /*03f6*/ 	.byte	0x09
	.zero		1


	//   ....[47]....
        /*03f8*/ 	.word	0x00000d20
        /*03fc*/ 	.word	0x000000ff
        /*0400*/ 	.word	0x00000190
        /*0404*/ 	.short	0x0100
        /*0406*/ 	.byte	0x09
	.zero		1


	//   ....[48]....
        /*0408*/ 	.word	0x00000d30
        /*040c*/ 	.word	0x000000ff
        /*0410*/ 	.word	0x00000178
        /*0414*/ 	.short	0x0100
        /*0416*/ 	.byte	0x09
	.zero		1


	//   ....[49]....
        /*0418*/ 	.word	0x00000d40
        /*041c*/ 	.word	0x000000ff
        /*0420*/ 	.word	0x00000198
        /*0424*/ 	.short	0x0100
        /*0426*/ 	.byte	0x09
	.zero		1


	//   ....[50]....
        /*0428*/ 	.word	0x00000d50
        /*042c*/ 	.word	0x000000ff
        /*0430*/ 	.word	0x00000180
        /*0434*/ 	.short	0x0100
        /*0436*/ 	.byte	0x09
	.zero		1


	//   ....[51]....
        /*0438*/ 	.word	0x00000d60
        /*043c*/ 	.word	0x000000ff
        /*0440*/ 	.word	0x000001a0
        /*0444*/ 	.short	0x0100
        /*0446*/ 	.byte	0x09
	.zero		1


	//   ....[52]....
        /*0448*/ 	.word	0x00000d70
        /*044c*/ 	.word	0x000000ff
        /*0450*/ 	.word	0x00000188
        /*0454*/ 	.short	0x0100
        /*0456*/ 	.byte	0x09
	.zero		1


	//   ....[53]....
        /*0458*/ 	.word	0x00000d80
        /*045c*/ 	.word	0x000000ff
        /*0460*/ 	.word	0x000001a8
        /*0464*/ 	.short	0x0100
        /*0466*/ 	.byte	0x09
	.zero		1


	//   ....[54]....
        /*0468*/ 	.word	0x00000e70
        /*046c*/ 	.word	0x000000ff
        /*0470*/ 	.word	0x000001b0
        /*0474*/ 	.short	0x0100
        /*0476*/ 	.byte	0x08
	.zero		1


	//   ....[55]....
        /*0478*/ 	.word	0x00000e80
        /*047c*/ 	.word	0x000000ff
        /*0480*/ 	.word	0x000001c0
        /*0484*/ 	.short	0x0100
        /*0486*/ 	.byte	0x08
	.zero		1


	//   ....[56]....
        /*0488*/ 	.word	0x00000e90
        /*048c*/ 	.word	0x000000ff
        /*0490*/ 	.word	0x000001b8
        /*0494*/ 	.short	0x0100
        /*0496*/ 	.byte	0x08
	.zero		1


	//   ....[57]....
        /*0498*/ 	.word	0x00000ea0
        /*049c*/ 	.word	0x000000ff
        /*04a0*/ 	.word	0x000001c8
        /*04a4*/ 	.short	0x0100
        /*04a6*/ 	.byte	0x08
	.zero		1


	//   ....[58]....
        /*04a8*/ 	.word	0x00000f90
        /*04ac*/ 	.word	0x000000ff
        /*04b0*/ 	.word	0x000001d0
        /*04b4*/ 	.short	0x0100
        /*04b6*/ 	.byte	0x07
	.zero		1


	//   ....[59]....
        /*04b8*/ 	.word	0x000019b0
        /*04bc*/ 	.word	0x00000003
        /*04c0*/ 	.word	0x000001c0
        /*04c4*/ 	.short	0x010a
        /*04c6*/ 	.byte	0xff
	.zero		1


	//   ....[60]....
        /*04c8*/ 	.word	0x000019e0
        /*04cc*/ 	.word	0x00000003
        /*04d0*/ 	.word	0x000001b0
        /*04d4*/ 	.short	0x0101
        /*04d6*/ 	.byte	0xff
	.zero		1


	//   ....[61]....
        /*04d8*/ 	.word	0x00001ae0
        /*04dc*/ 	.word	0x000000ff
        /*04e0*/ 	.word	0x00000088
        /*04e4*/ 	.short	0x010a
        /*04e6*/ 	.byte	0x08
	.zero		1


	//   ....[62]....
        /*04e8*/ 	.word	0x00001bb0
        /*04ec*/ 	.word	0x000000ff
        /*04f0*/ 	.word	0x00000088
        /*04f4*/ 	.short	0x010a
        /*04f6*/ 	.byte	0x21
	.zero		1


	//   ....[63]....
        /*04f8*/ 	.word	0x00001d60
        /*04fc*/ 	.word	0x000000ff
        /*0500*/ 	.word	0x00000088
        /*0504*/ 	.short	0x010a
        /*0506*/ 	.byte	0x08
	.zero		1


	//   ....[64]....
        /*0508*/ 	.word	0x00001e60
        /*050c*/ 	.word	0x000000ff
        /*0510*/ 	.word	0x00000148
        /*0514*/ 	.short	0x0101
        /*0516*/ 	.byte	0x06
	.zero		1


	//   ....[65]....
        /*0518*/ 	.word	0x00001e80
        /*051c*/ 	.word	0x000000ff
        /*0520*/ 	.word	0x00000088
        /*0524*/ 	.short	0x010a
        /*0526*/ 	.byte	0x08
	.zero		1


	//   ....[66]....
        /*0528*/ 	.word	0x00001f00
        /*052c*/ 	.word	0x000000ff
        /*0530*/ 	.word	0x00000088
        /*0534*/ 	.short	0x010a
        /*0536*/ 	.byte	0x11
	.zero		1


	//   ....[67]....
        /*0538*/ 	.word	0x00002090
        /*053c*/ 	.word	0x000000ff
        /*0540*/ 	.word	0x00000088
        /*0544*/ 	.short	0x010a
        /*0546*/ 	.byte	0x08
	.zero		1


	//   ....[68]....
        /*0548*/ 	.word	0x000021e0
        /*054c*/ 	.word	0x00000002
        /*0550*/ 	.word	0x00000150
        /*0554*/ 	.short	0x010a
        /*0556*/ 	.byte	0xff
	.zero		1


	//   ....[69]....
        /*0558*/ 	.word	0x000022a0
        /*055c*/ 	.word	0x00000002
        /*0560*/ 	.word	0x00000000
        /*0564*/ 	.short	0x0101
        /*0566*/ 	.byte	0xff
	.zero		1


	//   ....[70]....
        /*0568*/ 	.word	0x00002800
        /*056c*/ 	.word	0x000000ff
        /*0570*/ 	.word	0x00000000
        /*0574*/ 	.short	0x010a
        /*0576*/ 	.byte	0x04
	.zero		1


	//   ....[71]....
        /*0578*/ 	.word	0x00002890
        /*057c*/ 	.word	0x000000ff
        /*0580*/ 	.word	0x00000000
        /*0584*/ 	.short	0x010a
        /*0586*/ 	.byte	0x04
	.zero		1


	//   ....[72]....
        /*0588*/ 	.word	0x00002920
        /*058c*/ 	.word	0x000000ff
        /*0590*/ 	.word	0x00000000
        /*0594*/ 	.short	0x010a
        /*0596*/ 	.byte	0x04
	.zero		1


	//   ....[73]....
        /*0598*/ 	.word	0x000029b0
        /*059c*/ 	.word	0x000000ff
        /*05a0*/ 	.word	0x00000000
        /*05a4*/ 	.short	0x010a
        /*05a6*/ 	.byte	0x04
	.zero		1


	//   ....[74]....
        /*05a8*/ 	.word	0x00002a40
        /*05ac*/ 	.word	0x000000ff
        /*05b0*/ 	.word	0x00000000
        /*05b4*/ 	.short	0x010a
        /*05b6*/ 	.byte	0x04
	.zero		1


	//   ....[75]....
        /*05b8*/ 	.word	0x00002ad0
        /*05bc*/ 	.word	0x000000ff
        /*05c0*/ 	.word	0x00000000
        /*05c4*/ 	.short	0x010a
        /*05c6*/ 	.byte	0x04
	.zero		1


	//   ....[76]....
        /*05c8*/ 	.word	0x00002b60
        /*05cc*/ 	.word	0x000000ff
        /*05d0*/ 	.word	0x00000000
        /*05d4*/ 	.short	0x010a
        /*05d6*/ 	.byte	0x04
	.zero		1


	//   ....[77]....
        /*05d8*/ 	.word	0x00002bf0
        /*05dc*/ 	.word	0x000000ff
        /*05e0*/ 	.word	0x00000000
        /*05e4*/ 	.short	0x010a
        /*05e6*/ 	.byte	0x04
	.zero		1


	//   ....[78]....
        /*05e8*/ 	.word	0x00002c80
        /*05ec*/ 	.word	0x000000ff
        /*05f0*/ 	.word	0x00000000
        /*05f4*/ 	.short	0x010a
        /*05f6*/ 	.byte	0x04
	.zero		1


	//   ....[79]....
        /*05f8*/ 	.word	0x00002d10
        /*05fc*/ 	.word	0x000000ff
        /*0600*/ 	.word	0x00000000
        /*0604*/ 	.short	0x010a
        /*0606*/ 	.byte	0x04
	.zero		1


	//   ....[80]....
        /*0608*/ 	.word	0x00002da0
        /*060c*/ 	.word	0x000000ff
        /*0610*/ 	.word	0x00000000
        /*0614*/ 	.short	0x010a
        /*0616*/ 	.byte	0x04
	.zero		1


	//   ....[81]....
        /*0618*/ 	.word	0x00002e30
        /*061c*/ 	.word	0x000000ff
        /*0620*/ 	.word	0x00000000
        /*0624*/ 	.short	0x010a
        /*0626*/ 	.byte	0x04
	.zero		1


	//   ....[82]....
        /*0628*/ 	.word	0x00002ec0
        /*062c*/ 	.word	0x000000ff
        /*0630*/ 	.word	0x00000000
        /*0634*/ 	.short	0x010a
        /*0636*/ 	.byte	0x04
	.zero		1


	//   ....[83]....
        /*0638*/ 	.word	0x00002f50
        /*063c*/ 	.word	0x000000ff
        /*0640*/ 	.word	0x00000000
        /*0644*/ 	.short	0x010a
        /*0646*/ 	.byte	0x04
	.zero		1


	//   ....[84]....
        /*0648*/ 	.word	0x00002fe0
        /*064c*/ 	.word	0x000000ff
        /*0650*/ 	.word	0x00000000
        /*0654*/ 	.short	0x010a
        /*0656*/ 	.byte	0x04
	.zero		1


	//   ....[85]....
        /*0658*/ 	.word	0x00003070
        /*065c*/ 	.word	0x000000ff
        /*0660*/ 	.word	0x00000000
        /*0664*/ 	.short	0x010a
        /*0666*/ 	.byte	0x04
	.zero		1


	//   ....[86]....
        /*0668*/ 	.word	0x00003110
        /*066c*/ 	.word	0x00000000
        /*0670*/ 	.word	0x00000000
        /*0674*/ 	.short	0x010a
        /*0676*/ 	.byte	0xff
	.zero		1


	//   ....[87]....
        /*0678*/ 	.word	0x00003240
        /*067c*/ 	.word	0x00000000
        /*0680*/ 	.word	0x000001b0
        /*0684*/ 	.short	0x010a
        /*0686*/ 	.byte	0xff
	.zero		1


	//   ....[88]....
        /*0688*/ 	.word	0x000032b0
        /*068c*/ 	.word	0x00000004
        /*0690*/ 	.word	0x00000000
        /*0694*/ 	.short	0x0101
        /*0696*/ 	.byte	0xff
	.zero		1


	//   ....[89]....
        /*0698*/ 	.word	0x000032d0
        /*069c*/ 	.word	0x000000ff
        /*06a0*/ 	.word	0x00000160
        /*06a4*/ 	.short	0x010a
        /*06a6*/ 	.byte	0x05
	.zero		1


	//   ....[90]....
        /*06a8*/ 	.word	0x000033f0
        /*06ac*/ 	.word	0x00000000
        /*06b0*/ 	.word	0x00000150
        /*06b4*/ 	.short	0x010a
        /*06b6*/ 	.byte	0xff
	.zero		1


	//   ....[91]....
        /*06b8*/ 	.word	0x000034f0
        /*06bc*/ 	.word	0x00000000
        /*06c0*/ 	.word	0x00000000
        /*06c4*/ 	.short	0x0101
        /*06c6*/ 	.byte	0xff
	.zero		1


	//   ....[92]....
        /*06c8*/ 	.word	0x00003580
        /*06cc*/ 	.word	0x000000ff
        /*06d0*/ 	.word	0x00000160
        /*06d4*/ 	.short	0x0106
        /*06d6*/ 	.byte	0x05
	.zero		1


	//   ....[93]....
        /*06d8*/ 	.word	0x000035a0
        /*06dc*/ 	.word	0x000000ff
        /*06e0*/ 	.word	0x00000160
        /*06e4*/ 	.short	0x010a
        /*06e6*/ 	.byte	0x05
	.zero		1


	//   ....[94]....
        /*06e8*/ 	.word	0x00003630
        /*06ec*/ 	.word	0x000000ff
        /*06f0*/ 	.word	0x00000160
        /*06f4*/ 	.short	0x0106
        /*06f6*/ 	.byte	0x04
	.zero		1


	//   ....[95]....
        /*06f8*/ 	.word	0x00003670
        /*06fc*/ 	.word	0x00000000
        /*0700*/ 	.word	0x00000160
        /*0704*/ 	.short	0x010a
        /*0706*/ 	.byte	0xff
	.zero		1


	//   ....[96]....
        /*0708*/ 	.word	0x000038b0
        /*070c*/ 	.word	0x000000ff
        /*0710*/ 	.word	0x00000008
        /*0714*/ 	.short	0x010a
        /*0716*/ 	.byte	0x06
	.zero		1


	//   ....[97]....
        /*0718*/ 	.word	0x000038d0
        /*071c*/ 	.word	0x000000ff
        /*0720*/ 	.word	0x00000008
        /*0724*/ 	.short	0x010a
        /*0726*/ 	.byte	0x06
	.zero		1


	//   ....[98]....
        /*0728*/ 	.word	0x00003a60
        /*072c*/ 	.word	0x000000ff
        /*0730*/ 	.word	0x00000008
        /*0734*/ 	.short	0x010a
        /*0736*/ 	.byte	0x06
	.zero		1


	//   ....[99]....
        /*0738*/ 	.word	0x00003a80
        /*073c*/ 	.word	0x000000ff
        /*0740*/ 	.word	0x00000008
        /*0744*/ 	.short	0x010a
        /*0746*/ 	.byte	0x06
	.zero		1


	//   ....[100]....
        /*0748*/ 	.word	0x00003b40
        /*074c*/ 	.word	0x000000ff
        /*0750*/ 	.word	0x00000000
        /*0754*/ 	.short	0x0101
        /*0756*/ 	.byte	0x07
	.zero		1


	//   ....[101]....
        /*0758*/ 	.word	0x00003e80
        /*075c*/ 	.word	0x00000000
        /*0760*/ 	.word	0x00000150
        /*0764*/ 	.short	0x010a
        /*0766*/ 	.byte	0xff
	.zero		1


	//   ....[102]....
        /*0768*/ 	.word	0x00003f40
        /*076c*/ 	.word	0x00000000
        /*0770*/ 	.word	0x00000000
        /*0774*/ 	.short	0x0101
        /*0776*/ 	.byte	0xff
	.zero		1


	//   ....[103]....
        /*0778*/ 	.word	0x00004000
        /*077c*/ 	.word	0x000000ff
        /*0780*/ 	.word	0x00000000
        /*0784*/ 	.short	0x010a
        /*0786*/ 	.byte	0x08
	.zero		1


	//   ....[104]....
        /*0788*/ 	.word	0x00004010
        /*078c*/ 	.word	0x000000ff
        /*0790*/ 	.word	0x00000190
        /*0794*/ 	.short	0x010a
        /*0796*/ 	.byte	0x09
	.zero		1


	//   ....[105]....
        /*0798*/ 	.word	0x000040c0
        /*079c*/ 	.word	0x000000ff
        /*07a0*/ 	.word	0x00000000
        /*07a4*/ 	.short	0x010a
        /*07a6*/ 	.byte	0x08
	.zero		1


	//   ....[106]....
        /*07a8*/ 	.word	0x000041f0
        /*07ac*/ 	.word	0x000000ff
        /*07b0*/ 	.word	0x00000000
        /*07b4*/ 	.short	0x010a
        /*07b6*/ 	.byte	0x1e
	.zero		1


	//   ....[107]....
        /*07b8*/ 	.word	0x000044f0
        /*07bc*/ 	.word	0x000000ff
        /*07c0*/ 	.word	0x00000000
        /*07c4*/ 	.short	0x010a
        /*07c6*/ 	.byte	0x08
	.zero		1


	//   ....[108]....
        /*07c8*/ 	.word	0x00004580
        /*07cc*/ 	.word	0x000000ff
        /*07d0*/ 	.word	0x00000000
        /*07d4*/ 	.short	0x010a
        /*07d6*/ 	.byte	0x08
	.zero		1


	//   ....[109]....
        /*07d8*/ 	.word	0x00004610
        /*07dc*/ 	.word	0x000000ff
        /*07e0*/ 	.word	0x00000000
        /*07e4*/ 	.short	0x010a
        /*07e6*/ 	.byte	0x08
	.zero		1


	//   ....[110]....
        /*07e8*/ 	.word	0x000046b0
        /*07ec*/ 	.word	0x00000000
        /*07f0*/ 	.word	0x00000000
        /*07f4*/ 	.short	0x010a
        /*07f6*/ 	.byte	0xff
	.zero		1


	//   ....[111]....
        /*07f8*/ 	.word	0x000046f0
        /*07fc*/ 	.word	0x00000000
        /*0800*/ 	.word	0x00000000
        /*0804*/ 	.short	0x010a
        /*0806*/ 	.byte	0xff
	.zero		1


	//   ....[112]....
        /*0808*/ 	.word	0x00004760
        /*080c*/ 	.word	0x000000ff
        /*0810*/ 	.word	0x00000000
        /*0814*/ 	.short	0x0101
        /*0816*/ 	.byte	0x05
	.zero		1


	//   ....[113]....
        /*0818*/ 	.word	0x000047a0
        /*081c*/ 	.word	0x000000ff
        /*0820*/ 	.word	0x000001d0
        /*0824*/ 	.short	0x010a
        /*0826*/ 	.byte	0x07
	.zero		1


	//   ....[114]....
        /*0828*/ 	.word	0x000047f0
        /*082c*/ 	.word	0x000000ff
        /*0830*/ 	.word	0x00000000
        /*0834*/ 	.short	0x0101
        /*0836*/ 	.byte	0x05
	.zero		1


	//   ....[115]....
        /*0838*/ 	.word	0x00004c00
        /*083c*/ 	.word	0x00000000
        /*0840*/ 	.word	0x00000150
        /*0844*/ 	.short	0x010a
        /*0846*/ 	.byte	0xff
	.zero		1


	//   ....[116]....
        /*0848*/ 	.word	0x00004cc0
        /*084c*/ 	.word	0x00000000
        /*0850*/ 	.word	0x00000000
        /*0854*/ 	.short	0x0101
        /*0856*/ 	.byte	0xff
	.zero		1


	//   ....[117]....
        /*0858*/ 	.word	0x00004fe0
        /*085c*/ 	.word	0x000000ff
        /*0860*/ 	.word	0x00000148
        /*0864*/ 	.short	0x010a
        /*0866*/ 	.byte	0x07
	.zero		1


	//   ....[118]....
        /*0868*/ 	.word	0x00005200
        /*086c*/ 	.word	0x000000ff
        /*0870*/ 	.word	0x00000128
        /*0874*/ 	.short	0x010a
        /*0876*/ 	.byte	0x0f
	.zero		1


	//   ....[119]....
        /*0878*/ 	.word	0x000054b0
        /*087c*/ 	.word	0x000000ff
        /*0880*/ 	.word	0x00000110
        /*0884*/ 	.short	0x010b
        /*0886*/ 	.byte	0x0f
	.zero		1


	//   ....[120]....
        /*0888*/ 	.word	0x00005530
        /*088c*/ 	.word	0x000000ff
        /*0890*/ 	.word	0x00000000
        /*0894*/ 	.short	0x0101
        /*0896*/ 	.byte	0x10
	.zero		1


	//   ....[121]....
        /*0898*/ 	.word	0x00005570
        /*089c*/ 	.word	0x000000ff
        /*08a0*/ 	.word	0x00000128
        /*08a4*/ 	.short	0x010a
        /*08a6*/ 	.byte	0x0d
	.zero		1


	//   ....[122]....
        /*08a8*/ 	.word	0x000057b0
        /*08ac*/ 	.word	0x000000ff
        /*08b0*/ 	.word	0x00000110
        /*08b4*/ 	.short	0x010b
        /*08b6*/ 	.byte	0x0d
	.zero		1


	//   ....[123]....
        /*08b8*/ 	.word	0x00005820
        /*08bc*/ 	.word	0x000000ff
        /*08c0*/ 	.word	0x00000000
        /*08c4*/ 	.short	0x0101
        /*08c6*/ 	.byte	0x0f
	.zero		1


	//   ....[124]....
        /*08c8*/ 	.word	0x00005870
        /*08cc*/ 	.word	0x000000ff
        /*08d0*/ 	.word	0x00000000
        /*08d4*/ 	.short	0x010a
        /*08d6*/ 	.byte	0x04
	.zero		1


	//   ....[125]....
        /*08d8*/ 	.word	0x00005900
        /*08dc*/ 	.word	0x000000ff
        /*08e0*/ 	.word	0x00000000
        /*08e4*/ 	.short	0x010a
        /*08e6*/ 	.byte	0x04
	.zero		1


	//   ....[126]....
        /*08e8*/ 	.word	0x000059a0
        /*08ec*/ 	.word	0x00000000
        /*08f0*/ 	.word	0x00000000
        /*08f4*/ 	.short	0x010a
        /*08f6*/ 	.byte	0xff
	.zero		1


	//   ....[127]....
        /*08f8*/ 	.word	0x00005ce0
        /*08fc*/ 	.word	0x00000000
        /*0900*/ 	.word	0x00000150
        /*0904*/ 	.short	0x010a
        /*0906*/ 	.byte	0xff
	.zero		1


	//   ....[128]....
        /*0908*/ 	.word	0x00005df0
        /*090c*/ 	.word	0x00000000
        /*0910*/ 	.word	0x00000000
        /*0914*/ 	.short	0x0101
        /*0916*/ 	.byte	0xff
	.zero		1


	//   ....[129]....
        /*0918*/ 	.word	0x00006840
        /*091c*/ 	.word	0x00000000
        /*0920*/ 	.word	0x00000110
        /*0924*/ 	.short	0x010a
        /*0926*/ 	.byte	0xff
	.zero		1


	//   ....[130]....
        /*0928*/ 	.word	0x00006880
        /*092c*/ 	.word	0x0000004c
        /*0930*/ 	.word	0x00000170
        /*0934*/ 	.short	0x010a
        /*0936*/ 	.byte	0xff
	.zero		1


	//   ....[131]....
        /*0938*/ 	.word	0x00006990
        /*093c*/ 	.word	0x00000000
        /*0940*/ 	.word	0x00000110
        /*0944*/ 	.short	0x010a
        /*0946*/ 	.byte	0xff
	.zero		1


	//   ....[132]....
        /*0948*/ 	.word	0x00006aa0
        /*094c*/ 	.word	0x0000004c
        /*0950*/ 	.word	0x00000170
        /*0954*/ 	.short	0x010a
        /*0956*/ 	.byte	0xff
	.zero		1


	//   ....[133]....
        /*0958*/ 	.word	0x000072b0
        /*095c*/ 	.word	0x00000000
        /*0960*/ 	.word	0x00000000
        /*0964*/ 	.short	0x0101
        /*0966*/ 	.byte	0xff
	.zero		1


	//   ....[134]....
        /*0968*/ 	.word	0x000072c0
        /*096c*/ 	.word	0x00000002
        /*0970*/ 	.word	0x00000110
        /*0974*/ 	.short	0x010a
        /*0976*/ 	.byte	0xff
	.zero		1


	//   ....[135]....
        /*0978*/ 	.word	0x00007380
        /*097c*/ 	.word	0x00000002
        /*0980*/ 	.word	0x00000110
        /*0984*/ 	.short	0x010a
        /*0986*/ 	.byte	0xff
	.zero		1


	//   ....[136]....
        /*0988*/ 	.word	0x00007700
        /*098c*/ 	.word	0x0000004c
        /*0990*/ 	.word	0x00000000
        /*0994*/ 	.short	0x0101
        /*0996*/ 	.byte	0xff
	.zero		1


	//   ....[137]....
        /*0998*/ 	.word	0x00007ca0
        /*099c*/ 	.word	0x00000002
        /*09a0*/ 	.word	0x00000000
        /*09a4*/ 	.short	0x0101
        /*09a6*/ 	.byte	0xff
	.zero		1


	//   ....[138]....
        /*09a8*/ 	.word	0x00007f10
        /*09ac*/ 	.word	0x000000ff
        /*09b0*/ 	.word	0x00000000
        /*09b4*/ 	.short	0x0101
        /*09b6*/ 	.byte	0x04
	.zero		1


	//   ....[139]....
        /*09b8*/ 	.word	0x00007f30
        /*09bc*/ 	.word	0x00000003
        /*09c0*/ 	.word	0x000001c0
        /*09c4*/ 	.short	0x010a
        /*09c6*/ 	.byte	0xff
	.zero		1


	//   ....[140]....
        /*09c8*/ 	.word	0x00007f90
        /*09cc*/ 	.word	0x00000002
        /*09d0*/ 	.word	0x00000088
        /*09d4*/ 	.short	0x010a
        /*09d6*/ 	.byte	0xff
	.zero		1


	//   ....[141]....
        /*09d8*/ 	.word	0x00007ff0
        /*09dc*/ 	.word	0x00000002
        /*09e0*/ 	.word	0x00000088
        /*09e4*/ 	.short	0x010a
        /*09e6*/ 	.byte	0xff
	.zero		1


	//   ....[142]....
        /*09e8*/ 	.word	0x00008040
        /*09ec*/ 	.word	0x00000002
        /*09f0*/ 	.word	0x00000150
        /*09f4*/ 	.short	0x010a
        /*09f6*/ 	.byte	0xff
	.zero		1


	//   ....[143]....
        /*09f8*/ 	.word	0x000080a0
        /*09fc*/ 	.word	0x00000000
        /*0a00*/ 	.word	0x00000000
        /*0a04*/ 	.short	0x010a
        /*0a06*/ 	.byte	0xff
	.zero		1


	//   ....[144]....
        /*0a08*/ 	.word	0x00008100
        /*0a0c*/ 	.word	0x00000000
        /*0a10*/ 	.word	0x00000000
        /*0a14*/ 	.short	0x010a
        /*0a16*/ 	.byte	0xff
	.zero		1


	//   ....[145]....
        /*0a18*/ 	.word	0x00008160
        /*0a1c*/ 	.word	0x00000000
        /*0a20*/ 	.word	0x00000000
        /*0a24*/ 	.short	0x010a
        /*0a26*/ 	.byte	0xff
	.zero		1


	//   ....[146]....
        /*0a28*/ 	.word	0x000081c0
        /*0a2c*/ 	.word	0x00000000
        /*0a30*/ 	.word	0x00000000
        /*0a34*/ 	.short	0x010a
        /*0a36*/ 	.byte	0xff
	.zero		1


	//   ....[147]....
        /*0a38*/ 	.word	0x00008220
        /*0a3c*/ 	.word	0x00000000
        /*0a40*/ 	.word	0x00000000
        /*0a44*/ 	.short	0x010a
        /*0a46*/ 	.byte	0xff
	.zero		1


	//   ....[148]....
        /*0a48*/ 	.word	0x00008280
        /*0a4c*/ 	.word	0x00000000
        /*0a50*/ 	.word	0x00000000
        /*0a54*/ 	.short	0x010a
        /*0a56*/ 	.byte	0xff
	.zero		1


	//   ....[149]....
        /*0a58*/ 	.word	0x000082e0
        /*0a5c*/ 	.word	0x00000000
        /*0a60*/ 	.word	0x00000000
        /*0a64*/ 	.short	0x010a
        /*0a66*/ 	.byte	0xff
	.zero		1


	//   ....[150]....
        /*0a68*/ 	.word	0x00008340
        /*0a6c*/ 	.word	0x00000000
        /*0a70*/ 	.word	0x00000000
        /*0a74*/ 	.short	0x010a
        /*0a76*/ 	.byte	0xff
	.zero		1


	//   ....[151]....
        /*0a78*/ 	.word	0x000083a0
        /*0a7c*/ 	.word	0x00000000
        /*0a80*/ 	.word	0x00000000
        /*0a84*/ 	.short	0x010a
        /*0a86*/ 	.byte	0xff
	.zero		1


	//   ....[152]....
        /*0a88*/ 	.word	0x00008400
        /*0a8c*/ 	.word	0x00000000
        /*0a90*/ 	.word	0x00000000
        /*0a94*/ 	.short	0x010a
        /*0a96*/ 	.byte	0xff
	.zero		1


	//   ....[153]....
        /*0a98*/ 	.word	0x00008460
        /*0a9c*/ 	.word	0x00000000
        /*0aa0*/ 	.word	0x00000000
        /*0aa4*/ 	.short	0x010a
        /*0aa6*/ 	.byte	0xff
	.zero		1


	//   ....[154]....
        /*0aa8*/ 	.word	0x000084c0
        /*0aac*/ 	.word	0x00000000
        /*0ab0*/ 	.word	0x00000000
        /*0ab4*/ 	.short	0x010a
        /*0ab6*/ 	.byte	0xff
	.zero		1


	//   ....[155]....
        /*0ab8*/ 	.word	0x00008520
        /*0abc*/ 	.word	0x00000000
        /*0ac0*/ 	.word	0x00000000
        /*0ac4*/ 	.short	0x010a
        /*0ac6*/ 	.byte	0xff
	.zero		1


	//   ....[156]....
        /*0ac8*/ 	.word	0x00008580
        /*0acc*/ 	.word	0x00000000
        /*0ad0*/ 	.word	0x00000000
        /*0ad4*/ 	.short	0x010a
        /*0ad6*/ 	.byte	0xff
	.zero		1


	//   ....[157]....
        /*0ad8*/ 	.word	0x000085e0
        /*0adc*/ 	.word	0x00000000
        /*0ae0*/ 	.word	0x00000000
        /*0ae4*/ 	.short	0x010a
        /*0ae6*/ 	.byte	0xff
	.zero		1


	//   ....[158]....
        /*0ae8*/ 	.word	0x00008640
        /*0aec*/ 	.word	0x00000000
        /*0af0*/ 	.word	0x00000000
        /*0af4*/ 	.short	0x010a
        /*0af6*/ 	.byte	0xff
	.zero		1


	//   ....[159]....
        /*0af8*/ 	.word	0x00008690
        /*0afc*/ 	.word	0x00000000
        /*0b00*/ 	.word	0x000001b0
        /*0b04*/ 	.short	0x010a
        /*0b06*/ 	.byte	0xff
	.zero		1


	//   ....[160]....
        /*0b08*/ 	.word	0x000086f0
        /*0b0c*/ 	.word	0x00000000
        /*0b10*/ 	.word	0x00000160
        /*0b14*/ 	.short	0x010a
        /*0b16*/ 	.byte	0xff
	.zero		1


	//   ....[161]....
        /*0b18*/ 	.word	0x00008740
        /*0b1c*/ 	.word	0x00000000
        /*0b20*/ 	.word	0x00000150
        /*0b24*/ 	.short	0x010a
        /*0b26*/ 	.byte	0xff
	.zero		1


	//   ....[162]....
        /*0b28*/ 	.word	0x000087a0
        /*0b2c*/ 	.word	0x00000000
        /*0b30*/ 	.word	0x00000160
        /*0b34*/ 	.short	0x010a
        /*0b36*/ 	.byte	0xff
	.zero		1


	//   ....[163]....
        /*0b38*/ 	.word	0x00008800
        /*0b3c*/ 	.word	0x00000004
        /*0b40*/ 	.word	0x00000008
        /*0b44*/ 	.short	0x010a
        /*0b46*/ 	.byte	0xff
	.zero		1


	//   ....[164]....
        /*0b48*/ 	.word	0x000088e0
        /*0b4c*/ 	.word	0x00000002
        /*0b50*/ 	.word	0x00000008
        /*0b54*/ 	.short	0x010a
        /*0b56*/ 	.byte	0xff
	.zero		1


	//   ....[165]....
        /*0b58*/ 	.word	0x00008930
        /*0b5c*/ 	.word	0x00000000
        /*0b60*/ 	.word	0x00000150
        /*0b64*/ 	.short	0x010a
        /*0b66*/ 	.byte	0xff
	.zero		1


	//   ....[166]....
        /*0b68*/ 	.word	0x00008990
        /*0b6c*/ 	.word	0x00000000
        /*0b70*/ 	.word	0x00000190
        /*0b74*/ 	.short	0x010a
        /*0b76*/ 	.byte	0xff
	.zero		1


	//   ....[167]....
        /*0b78*/ 	.word	0x000089f0
        /*0b7c*/ 	.word	0x00000000
        /*0b80*/ 	.word	0x00000000
        /*0b84*/ 	.short	0x010a
        /*0b86*/ 	.byte	0xff
	.zero		1


	//   ....[168]....
        /*0b88*/ 	.word	0x00008a50
        /*0b8c*/ 	.word	0x00000000
        /*0b90*/ 	.word	0x00000000
        /*0b94*/ 	.short	0x010a
        /*0b96*/ 	.byte	0xff
	.zero		1


	//   ....[169]....
        /*0b98*/ 	.word	0x00008ab0
        /*0b9c*/ 	.word	0x00000000
        /*0ba0*/ 	.word	0x00000000
        /*0ba4*/ 	.short	0x010a
        /*0ba6*/ 	.byte	0xff
	.zero		1


	//   ....[170]....
        /*0ba8*/ 	.word	0x00008b10
        /*0bac*/ 	.word	0x00000000
        /*0bb0*/ 	.word	0x00000000
        /*0bb4*/ 	.short	0x010a
        /*0bb6*/ 	.byte	0xff
	.zero		1


	//   ....[171]....
        /*0bb8*/ 	.word	0x00008b70
        /*0bbc*/ 	.word	0x00000000
        /*0bc0*/ 	.word	0x000001d0
        /*0bc4*/ 	.short	0x010a
        /*0bc6*/ 	.byte	0xff
	.zero		1


	//   ....[172]....
        /*0bc8*/ 	.word	0x00008bc0
        /*0bcc*/ 	.word	0x00000000
        /*0bd0*/ 	.word	0x00000150
        /*0bd4*/ 	.short	0x010a
        /*0bd6*/ 	.byte	0xff
	.zero		1


	//   ....[173]....
        /*0bd8*/ 	.word	0x00008c20
        /*0bdc*/ 	.word	0x00000000
        /*0be0*/ 	.word	0x00000148
        /*0be4*/ 	.short	0x010a
        /*0be6*/ 	.byte	0xff
	.zero		1


	//   ....[174]....
        /*0be8*/ 	.word	0x00008c80
        /*0bec*/ 	.word	0x00000000
        /*0bf0*/ 	.word	0x00000128
        /*0bf4*/ 	.short	0x010a
        /*0bf6*/ 	.byte	0xff
	.zero		1


	//   ....[175]....
        /*0bf8*/ 	.word	0x00008ce0
        /*0bfc*/ 	.word	0x00000003
        /*0c00*/ 	.word	0x00000128
        /*0c04*/ 	.short	0x010a
        /*0c06*/ 	.byte	0xff
	.zero		1


	//   ....[176]....
        /*0c08*/ 	.word	0x00008d40
        /*0c0c*/ 	.word	0x00000000
        /*0c10*/ 	.word	0x00000000
        /*0c14*/ 	.short	0x010a
        /*0c16*/ 	.byte	0xff
	.zero		1


	//   ....[177]....
        /*0c18*/ 	.word	0x00008da0
        /*0c1c*/ 	.word	0x00000000
        /*0c20*/ 	.word	0x00000000
        /*0c24*/ 	.short	0x010a
        /*0c26*/ 	.byte	0xff
	.zero		1


	//   ....[178]....
        /*0c28*/ 	.word	0x00008df0
        /*0c2c*/ 	.word	0x00000000
        /*0c30*/ 	.word	0x00000150
        /*0c34*/ 	.short	0x010a
        /*0c36*/ 	.byte	0xff
	.zero		1


	//   ....[179]....
        /*0c38*/ 	.word	0x00008e40
        /*0c3c*/ 	.word	0x00000000
        /*0c40*/ 	.word	0x00000110
        /*0c44*/ 	.short	0x010a
        /*0c46*/ 	.byte	0xff
	.zero		1


	//   ....[180]....
        /*0c48*/ 	.word	0x00008e90
        /*0c4c*/ 	.word	0x0000004c
        /*0c50*/ 	.word	0x00000170
        /*0c54*/ 	.short	0x010a
        /*0c56*/ 	.byte	0xff
	.zero		1


	//   ....[181]....
        /*0c58*/ 	.word	0x00008ee0
        /*0c5c*/ 	.word	0x00000002
        /*0c60*/ 	.word	0x00000110
        /*0c64*/ 	.short	0x010a
        /*0c66*/ 	.byte	0xff
	.zero		1


	//----- nvinfo : EIATTR_NUM_MBARRIERS
	.align		4
.L_47:
        /*0c68*/ 	.byte	0x03, 0x38
        /*0c6a*/ 	.short	0x003b


	//----- nvinfo : EIATTR_EXIT_INSTR_OFFSETS
	.align		4
        /*0c6c*/ 	.byte	0x04, 0x1c
        /*0c6e*/ 	.short	(.L_49 - .L_48)


	//   ....[0]....
.L_48:
        /*0c70*/ 	.word	0x00003140


	//   ....[1]....
        /*0c74*/ 	.word	0x00003640


	//   ....[2]....
        /*0c78*/ 	.word	0x000036a0


	//   ....[3]....
        /*0c7c*/ 	.word	0x00004a20


	//   ....[4]....
        /*0c80*/ 	.word	0x000059d0


	//   ....[5]....
        /*0c84*/ 	.word	0x00005a10


	//   ....[6]....
        /*0c88*/ 	.word	0x00007e00


	//   ....[7]....
        /*0c8c*/ 	.word	0x00007e80


	//   ....[8]....
        /*0c90*/ 	.word	0x00007eb0


	//   ....[9]....
        /*0c94*/ 	.word	0x00007f20


	//----- nvinfo : EIATTR_MAX_THREADS
	.align		4
.L_49:
        /*0c98*/ 	.byte	0x04, 0x05
        /*0c9a*/ 	.short	(.L_51 - .L_50)
.L_50:
        /*0c9c*/ 	.word	0x00000100
        /*0ca0*/ 	.word	0x00000001
        /*0ca4*/ 	.word	0x00000001


	//----- nvinfo : EIATTR_CRS_STACK_SIZE
	.align		4
.L_51:
        /*0ca8*/ 	.byte	0x04, 0x1e
        /*0caa*/ 	.short	(.L_53 - .L_52)
.L_52:
        /*0cac*/ 	.word	0x00000000


	//----- nvinfo : EIATTR_CBANK_PARAM_SIZE
	.align		4
.L_53:
        /*0cb0*/ 	.byte	0x03, 0x19
        /*0cb2*/ 	.short	0x0800


	//----- nvinfo : EIATTR_PARAM_CBANK
	.align		4
        /*0cb4*/ 	.byte	0x04, 0x0a
        /*0cb6*/ 	.short	(.L_55 - .L_54)
	.align		4
.L_54:
        /*0cb8*/ 	.word	index@(.nv.constant0._ZN7cutlass13device_kernelINS_4gemm6kernel13GemmUniversalIN4cute5tupleIJiiiiEEENS1_10collective13CollectiveMmaINS1_35MainloopSm100TmaUmmaWarpSpecializedILi17ELi2ELi4ENS5_IJNS4_1CILi2EEENSA_ILi1EEESC_EEEEENS5_IJNSA_ILi128EEENSA_ILi64EEESG_EEENS_10bfloat16_tENS5_IJlSC_lEEESI_SJ_NS4_8TiledMMAINS4_8MMA_AtomIJNS4_26SM100_MMA_F16BF16_2x1SM_SSISI_SI_fLi128ELi64ELNS4_4UMMA5MajorE0ELSO_0ELNSN_7ScaleInE0ELSP_0EEEEEENS4_6LayoutINS5_IJSC_SC_SC_EEENS5_IJNSA_ILi0EEESU_SU_EEEEENS5_IJNS4_10UnderscoreESX_SX_EEEEENS4_18SM100_TMA_2SM_LOADENS4_14ComposedLayoutINS4_7SwizzleILi3ELi4ELi3EEENS4_18smem_ptr_flag_bitsILi16EEENSS_INS5_IJNSA_ILi8EEESG_EEENS5_IJSG_SC_EEEEEEEvNS4_8identityES10_S1A_vS1B_EENS_8epilogue10collective18CollectiveEpilogueINS1D_23Sm100TmaWarpSpecializedILi3ELi2ELi16ELb1ELb0EEEJNS5_IJSG_SG_SG_EEENS5_IJNSS_ISG_SC_EENSS_INS5_IJNSA_ILi16EEESB_EEENS5_IJSC_NSA_ILi32EEEEEEEEEEESI_SJ_SI_SJ_NS1D_6fusion15FusionCallbacksIS1H_NS1Q_17LinearCombinationISI_fSI_fLNS_15FloatRoundStyleE2EEES1I_S1P_JEEENS4_5SM1004TMEM4LOAD26SM100_TMEM_LOAD_32dp32b16xENS4_13SM90_TMA_LOADENS11_INS12_ILi1ELi4ELi3EEES15_NSS_INS5_IJS16_S1K_EEENS5_IJS1K_SC_EEEEEEENS4_39AutoVectorizingCopyWithAssumedAlignmentILi128EEENS4_14SM90_TMA_STOREES25_S27_S27_EEEvvEEEEvNT_6ParamsE)
        /*0cbc*/ 	.short	0x0380
        /*0cbe*/ 	.short	0x0800


	//----- nvinfo : EIATTR_SW_WAR
	.align		4
.L_55:
        /*0cc0*/ 	.byte	0x04, 0x36
        /*0cc2*/ 	.short	(.L_57 - .L_56)
.L_56:
        /*0cc4*/ 	.word	0x00000008
.L_57:


//--------------------- .nv.callgraph             --------------------------
	.section	.nv.callgraph,"",@"SHT_CUDA_CALLGRAPH"
	.align	4
	.sectionentsize	8
	.align		4
        /*0000*/ 	.word	0x00000000
	.align		4
        /*0004*/ 	.word	0xffffffff
	.align		4
        /*0008*/ 	.word	index@(_ZN7cutlass13device_kernelINS_4gemm6kernel13GemmUniversalIN4cute5tupleIJiiiiEEENS1_10collective13CollectiveMmaINS1_35MainloopSm100TmaUmmaWarpSpecializedILi17ELi2ELi4ENS5_IJNS4_1CILi2EEENSA_ILi1EEESC_EEEEENS5_IJNSA_ILi128EEENSA_ILi64EEESG_EEENS_10bfloat16_tENS5_IJlSC_lEEESI_SJ_NS4_8TiledMMAINS4_8MMA_AtomIJNS4_26SM100_MMA_F16BF16_2x1SM_SSISI_SI_fLi128ELi64ELNS4_4UMMA5MajorE0ELSO_0ELNSN_7ScaleInE0ELSP_0EEEEEENS4_6LayoutINS5_IJSC_SC_SC_EEENS5_IJNSA_ILi0EEESU_SU_EEEEENS5_IJNS4_10UnderscoreESX_SX_EEEEENS4_18SM100_TMA_2SM_LOADENS4_14ComposedLayoutINS4_7SwizzleILi3ELi4ELi3EEENS4_18smem_ptr_flag_bitsILi16EEENSS_INS5_IJNSA_ILi8EEESG_EEENS5_IJSG_SC_EEEEEEEvNS4_8identityES10_S1A_vS1B_EENS_8epilogue10collective18CollectiveEpilogueINS1D_23Sm100TmaWarpSpecializedILi3ELi2ELi16ELb1ELb0EEEJNS5_IJSG_SG_SG_EEENS5_IJNSS_ISG_SC_EENSS_INS5_IJNSA_ILi16EEESB_EEENS5_IJSC_NSA_ILi32EEEEEEEEEEESI_SJ_SI_SJ_NS1D_6fusion15FusionCallbacksIS1H_NS1Q_17LinearCombinationISI_fSI_fLNS_15FloatRoundStyleE2EEES1I_S1P_JEEENS4_5SM1004TMEM4LOAD26SM100_TMEM_LOAD_32dp32b16xENS4_13SM90_TMA_LOADENS11_INS12_ILi1ELi4ELi3EEES15_NSS_INS5_IJS16_S1K_EEENS5_IJS1K_SC_EEEEEEENS4_39AutoVectorizingCopyWithAssumedAlignmentILi128EEENS4_14SM90_TMA_STOREES25_S27_S27_EEEvvEEEEvNT_6ParamsE)
	.align		4
        /*000c*/ 	.word	index@(__assertfail)
	.align		4
        /*0010*/ 	.word	0x00000000
	.align		4
        /*0014*/ 	.word	0xfffffffe
	.align		4
        /*0018*/ 	.word	0x00000000
	.align		4
        /*001c*/ 	.word	0xfffffffd
	.align		4
        /*0020*/ 	.word	0x00000000
	.align		4
        /*0024*/ 	.word	0xfffffffc


//--------------------- .nv.constant4             --------------------------
	.section	.nv.constant4,"a",@progbits
	.align	8
	.align		8
.nv.constant4:
        /*0000*/ 	.dword	__assertfail
	.align		8
        /*0008*/ 	.dword	__unnamed_1
	.align		8
        /*0010*/ 	.dword	__unnamed_2
	.align		8
        /*0018*/ 	.dword	_ZN39_INTERNAL_7fa2590f_4_k_cu_be96e933_64344cuda3std3__45__cpo5beginE
	.align		8
        /*0020*/ 	.dword	_ZN39_INTERNAL_7fa2590f_4_k_cu_be96e933_64344cuda3std3__45__cpo3endE
	.align		8
        /*0028*/ 	.dword	_ZN39_INTERNAL_7fa2590f_4_k_cu_be96e933_64344cuda3std3__45__cpo6cbeginE
	.align		8
        /*0030*/ 	.dword	_ZN39_INTERNAL_7fa2590f_4_k_cu_be96e933_64344cuda3std3__45__cpo4cendE
	.align		8
        /*0038*/ 	.dword	_ZN39_INTERNAL_7fa2590f_4_k_cu_be96e933_64344cuda3std3__441_GLOBAL__N__7fa2590f_4_k_cu_be96e933_64346ignoreE
	.align		8
        /*0040*/ 	.dword	_ZN39_INTERNAL_7fa2590f_4_k_cu_be96e933_64344cuda3std3__419piecewise_constructE
	.align		8
        /*0048*/ 	.dword	_ZN39_INTERNAL_7fa2590f_4_k_cu_be96e933_64344cuda3std3__48in_placeE
	.align		8
        /*0050*/ 	.dword	_ZN39_INTERNAL_7fa2590f_4_k_cu_be96e933_64344cuda3std6ranges3__45__cpo4swapE
	.align		8
        /*0058*/ 	.dword	_ZN39_INTERNAL_7fa2590f_4_k_cu_be96e933_64344cuda3std6ranges3__45__cpo9iter_moveE
	.align		8
        /*0060*/ 	.dword	_ZN39_INTERNAL_7fa2590f_4_k_cu_be96e933_64344cute7productE
	.align		8
        /*0068*/ 	.dword	_ZN39_INTERNAL_7fa2590f_4_k_cu_be96e933_64344cute1_E
	.align		8
        /*0070*/ 	.dword	$str$25
	.align		8
        /*0078*/ 	.dword	$str$26
	.align		8
        /*0080*/ 	.dword	$str$27
	.align		8
        /*0088*/ 	.dword	$str$28


//--------------------- .text._ZN7cutlass13device_kernelINS_4gemm6kernel13GemmUniversalIN4cute5tupleIJiiiiEEENS1_10collective13CollectiveMmaINS1_35MainloopSm100TmaUmmaWarpSpecializedILi17ELi2ELi4ENS5_IJNS4_1CILi2EEENSA_ILi1EEESC_EEEEENS5_IJNSA_ILi128EEENSA_ILi64EEESG_EEENS_10bfloat16_tENS5_IJlSC_lEEESI_SJ_NS4_8TiledMMAINS4_8MMA_AtomIJNS4_26SM100_MMA_F16BF16_2x1SM_SSISI_SI_fLi128ELi64ELNS4_4UMMA5MajorE0ELSO_0ELNSN_7ScaleInE0ELSP_0EEEEEENS4_6LayoutINS5_IJSC_SC_SC_EEENS5_IJNSA_ILi0EEESU_SU_EEEEENS5_IJNS4_10UnderscoreESX_SX_EEEEENS4_18SM100_TMA_2SM_LOADENS4_14ComposedLayoutINS4_7SwizzleILi3ELi4ELi3EEENS4_18smem_ptr_flag_bitsILi16EEENSS_INS5_IJNSA_ILi8EEESG_EEENS5_IJSG_SC_EEEEEEEvNS4_8identityES10_S1A_vS1B_EENS_8epilogue10collective18CollectiveEpilogueINS1D_23Sm100TmaWarpSpecializedILi3ELi2ELi16ELb1ELb0EEEJNS5_IJSG_SG_SG_EEENS5_IJNSS_ISG_SC_EENSS_INS5_IJNSA_ILi16EEESB_EEENS5_IJSC_NSA_ILi32EEEEEEEEEEESI_SJ_SI_SJ_NS1D_6fusion15FusionCallbacksIS1H_NS1Q_17LinearCombinationISI_fSI_fLNS_15FloatRoundStyleE2EEES1I_S1P_JEEENS4_5SM1004TMEM4LOAD26SM100_TMEM_LOAD_32dp32b16xENS4_13SM90_TMA_LOADENS11_INS12_ILi1ELi4ELi3EEES15_NSS_INS5_IJS16_S1K_EEENS5_IJS1K_SC_EEEEEEENS4_39AutoVectorizingCopyWithAssumedAlignmentILi128EEENS4_14SM90_TMA_STOREES25_S27_S27_EEEvvEEEEvNT_6ParamsE --------------------------
	.section	.text._ZN7cutlass13device_kernelINS_4gemm6kernel13GemmUniversalIN4cute5tupleIJiiiiEEENS1_10collective13CollectiveMmaINS1_35MainloopSm100TmaUmmaWarpSpecializedILi17ELi2ELi4ENS5_IJNS4_1CILi2EEENSA_ILi1EEESC_EEEEENS5_IJNSA_ILi128EEENSA_ILi64EEESG_EEENS_10bfloat16_tENS5_IJlSC_lEEESI_SJ_NS4_8TiledMMAINS4_8MMA_AtomIJNS4_26SM100_MMA_F16BF16_2x1SM_SSISI_SI_fLi128ELi64ELNS4_4UMMA5MajorE0ELSO_0ELNSN_7ScaleInE0ELSP_0EEEEEENS4_6LayoutINS5_IJSC_SC_SC_EEENS5_IJNSA_ILi0EEESU_SU_EEEEENS5_IJNS4_10UnderscoreESX_SX_EEEEENS4_18SM100_TMA_2SM_LOADENS4_14ComposedLayoutINS4_7SwizzleILi3ELi4ELi3EEENS4_18smem_ptr_flag_bitsILi16EEENSS_INS5_IJNSA_ILi8EEESG_EEENS5_IJSG_SC_EEEEEEEvNS4_8identityES10_S1A_vS1B_EENS_8epilogue10collective18CollectiveEpilogueINS1D_23Sm100TmaWarpSpecializedILi3ELi2ELi16ELb1ELb0EEEJNS5_IJSG_SG_SG_EEENS5_IJNSS_ISG_SC_EENSS_INS5_IJNSA_ILi16EEESB_EEENS5_IJSC_NSA_ILi32EEEEEEEEEEESI_SJ_SI_SJ_NS1D_6fusion15FusionCallbacksIS1H_NS1Q_17LinearCombinationISI_fSI_fLNS_15FloatRoundStyleE2EEES1I_S1P_JEEENS4_5SM1004TMEM4LOAD26SM100_TMEM_LOAD_32dp32b16xENS4_13SM90_TMA_LOADENS11_INS12_ILi1ELi4ELi3EEES15_NSS_INS5_IJS16_S1K_EEENS5_IJS1K_SC_EEEEEEENS4_39AutoVectorizingCopyWithAssumedAlignmentILi128EEENS4_14SM90_TMA_STOREES25_S27_S27_EEEvvEEEEvNT_6ParamsE,"ax",@progbits
	.align	128
.text._ZN7cutlass13device_kernelINS_4gemm6kernel13GemmUniversalIN4cute5tupleIJiiiiEEENS1_10collective13CollectiveMmaINS1_35MainloopSm100TmaUmmaWarpSpecializedILi17ELi2ELi4ENS5_IJNS4_1CILi2EEENSA_ILi1EEESC_EEEEENS5_IJNSA_ILi128EEENSA_ILi64EEESG_EEENS_10bfloat16_tENS5_IJlSC_lEEESI_SJ_NS4_8TiledMMAINS4_8MMA_AtomIJNS4_26SM100_MMA_F16BF16_2x1SM_SSISI_SI_fLi128ELi64ELNS4_4UMMA5MajorE0ELSO_0ELNSN_7ScaleInE0ELSP_0EEEEEENS4_6LayoutINS5_IJSC_SC_SC_EEENS5_IJNSA_ILi0EEESU_SU_EEEEENS5_IJNS4_10UnderscoreESX_SX_EEEEENS4_18SM100_TMA_2SM_LOADENS4_14ComposedLayoutINS4_7SwizzleILi3ELi4ELi3EEENS4_18smem_ptr_flag_bitsILi16EEENSS_INS5_IJNSA_ILi8EEESG_EEENS5_IJSG_SC_EEEEEEEvNS4_8identityES10_S1A_vS1B_EENS_8epilogue10collective18CollectiveEpilogueINS1D_23Sm100TmaWarpSpecializedILi3ELi2ELi16ELb1ELb0EEEJNS5_IJSG_SG_SG_EEENS5_IJNSS_ISG_SC_EENSS_INS5_IJNSA_ILi16EEESB_EEENS5_IJSC_NSA_ILi32EEEEEEEEEEESI_SJ_SI_SJ_NS1D_6fusion15FusionCallbacksIS1H_NS1Q_17LinearCombinationISI_fSI_fLNS_15FloatRoundStyleE2EEES1I_S1P_JEEENS4_5SM1004TMEM4LOAD26SM100_TMEM_LOAD_32dp32b16xENS4_13SM90_TMA_LOADENS11_INS12_ILi1ELi4ELi3EEES15_NSS_INS5_IJS16_S1K_EEENS5_IJS1K_SC_EEEEEEENS4_39AutoVectorizingCopyWithAssumedAlignmentILi128EEENS4_14SM90_TMA_STOREES25_S27_S27_EEEvvEEEEvNT_6ParamsE:
        .type           _ZN7cutlass13device_kernelINS_4gemm6kernel13GemmUniversalIN4cute5tupleIJiiiiEEENS1_10collective13CollectiveMmaINS1_35MainloopSm100TmaUmmaWarpSpecializedILi17ELi2ELi4ENS5_IJNS4_1CILi2EEENSA_ILi1EEESC_EEEEENS5_IJNSA_ILi128EEENSA_ILi64EEESG_EEENS_10bfloat16_tENS5_IJlSC_lEEESI_SJ_NS4_8TiledMMAINS4_8MMA_AtomIJNS4_26SM100_MMA_F16BF16_2x1SM_SSISI_SI_fLi128ELi64ELNS4_4UMMA5MajorE0ELSO_0ELNSN_7ScaleInE0ELSP_0EEEEEENS4_6LayoutINS5_IJSC_SC_SC_EEENS5_IJNSA_ILi0EEESU_SU_EEEEENS5_IJNS4_10UnderscoreESX_SX_EEEEENS4_18SM100_TMA_2SM_LOADENS4_14ComposedLayoutINS4_7SwizzleILi3ELi4ELi3EEENS4_18smem_ptr_flag_bitsILi16EEENSS_INS5_IJNSA_ILi8EEESG_EEENS5_IJSG_SC_EEEEEEEvNS4_8identityES10_S1A_vS1B_EENS_8epilogue10collective18CollectiveEpilogueINS1D_23Sm100TmaWarpSpecializedILi3ELi2ELi16ELb1ELb0EEEJNS5_IJSG_SG_SG_EEENS5_IJNSS_ISG_SC_EENSS_INS5_IJNSA_ILi16EEESB_EEENS5_IJSC_NSA_ILi32EEEEEEEEEEESI_SJ_SI_SJ_NS1D_6fusion15FusionCallbacksIS1H_NS1Q_17LinearCombinationISI_fSI_fLNS_15FloatRoundStyleE2EEES1I_S1P_JEEENS4_5SM1004TMEM4LOAD26SM100_TMEM_LOAD_32dp32b16xENS4_13SM90_TMA_LOADENS11_INS12_ILi1ELi4ELi3EEES15_NSS_INS5_IJS16_S1K_EEENS5_IJS1K_SC_EEEEEEENS4_39AutoVectorizingCopyWithAssumedAlignmentILi128EEENS4_14SM90_TMA_STOREES25_S27_S27_EEEvvEEEEvNT_6ParamsE,@function
        .size           _ZN7cutlass13device_kernelINS_4gemm6kernel13GemmUniversalIN4cute5tupleIJiiiiEEENS1_10collective13CollectiveMmaINS1_35MainloopSm100TmaUmmaWarpSpecializedILi17ELi2ELi4ENS5_IJNS4_1CILi2EEENSA_ILi1EEESC_EEEEENS5_IJNSA_ILi128EEENSA_ILi64EEESG_EEENS_10bfloat16_tENS5_IJlSC_lEEESI_SJ_NS4_8TiledMMAINS4_8MMA_AtomIJNS4_26SM100_MMA_F16BF16_2x1SM_SSISI_SI_fLi128ELi64ELNS4_4UMMA5MajorE0ELSO_0ELNSN_7ScaleInE0ELSP_0EEEEEENS4_6LayoutINS5_IJSC_SC_SC_EEENS5_IJNSA_ILi0EEESU_SU_EEEEENS5_IJNS4_10UnderscoreESX_SX_EEEEENS4_18SM100_TMA_2SM_LOADENS4_14ComposedLayoutINS4_7SwizzleILi3ELi4ELi3EEENS4_18smem_ptr_flag_bitsILi16EEENSS_INS5_IJNSA_ILi8EEESG_EEENS5_IJSG_SC_EEEEEEEvNS4_8identityES10_S1A_vS1B_EENS_8epilogue10collective18CollectiveEpilogueINS1D_23Sm100TmaWarpSpecializedILi3ELi2ELi16ELb1ELb0EEEJNS5_IJSG_SG_SG_EEENS5_IJNSS_ISG_SC_EENSS_INS5_IJNSA_ILi16EEESB_EEENS5_IJSC_NSA_ILi32EEEEEEEEEEESI_SJ_SI_SJ_NS1D_6fusion15FusionCallbacksIS1H_NS1Q_17LinearCombinationISI_fSI_fLNS_15FloatRoundStyleE2EEES1I_S1P_JEEENS4_5SM1004TMEM4LOAD26SM100_TMEM_LOAD_32dp32b16xENS4_13SM90_TMA_LOADENS11_INS12_ILi1ELi4ELi3EEES15_NSS_INS5_IJS16_S1K_EEENS5_IJS1K_SC_EEEEEEENS4_39AutoVectorizingCopyWithAssumedAlignmentILi128EEENS4_14SM90_TMA_STOREES25_S27_S27_EEEvvEEEEvNT_6ParamsE,(.L_x_215 - _ZN7cutlass13device_kernelINS_4gemm6kernel13GemmUniversalIN4cute5tupleIJiiiiEEENS1_10collective13CollectiveMmaINS1_35MainloopSm100TmaUmmaWarpSpecializedILi17ELi2ELi4ENS5_IJNS4_1CILi2EEENSA_ILi1EEESC_EEEEENS5_IJNSA_ILi128EEENSA_ILi64EEESG_EEENS_10bfloat16_tENS5_IJlSC_lEEESI_SJ_NS4_8TiledMMAINS4_8MMA_AtomIJNS4_26SM100_MMA_F16BF16_2x1SM_SSISI_SI_fLi128ELi64ELNS4_4UMMA5MajorE0ELSO_0ELNSN_7ScaleInE0ELSP_0EEEEEENS4_6LayoutINS5_IJSC_SC_SC_EEENS5_IJNSA_ILi0EEESU_SU_EEEEENS5_IJNS4_10UnderscoreESX_SX_EEEEENS4_18SM100_TMA_2SM_LOADENS4_14ComposedLayoutINS4_7SwizzleILi3ELi4ELi3EEENS4_18smem_ptr_flag_bitsILi16EEENSS_INS5_IJNSA_ILi8EEESG_EEENS5_IJSG_SC_EEEEEEEvNS4_8identityES10_S1A_vS1B_EENS_8epilogue10collective18CollectiveEpilogueINS1D_23Sm100TmaWarpSpecializedILi3ELi2ELi16ELb1ELb0EEEJNS5_IJSG_SG_SG_EEENS5_IJNSS_ISG_SC_EENSS_INS5_IJNSA_ILi16EEESB_EEENS5_IJSC_NSA_ILi32EEEEEEEEEEESI_SJ_SI_SJ_NS1D_6fusion15FusionCallbacksIS1H_NS1Q_17LinearCombinationISI_fSI_fLNS_15FloatRoundStyleE2EEES1I_S1P_JEEENS4_5SM1004TMEM4LOAD26SM100_TMEM_LOAD_32dp32b16xENS4_13SM90_TMA_LOADENS11_INS12_ILi1ELi4ELi3EEES15_NSS_INS5_IJS16_S1K_EEENS5_IJS1K_SC_EEEEEEENS4_39AutoVectorizingCopyWithAssumedAlignmentILi128EEENS4_14SM90_TMA_STOREES25_S27_S27_EEEvvEEEEvNT_6ParamsE)
        .other          _ZN7cutlass13device_kernelINS_4gemm6kernel13GemmUniversalIN4cute5tupleIJiiiiEEENS1_10collective13CollectiveMmaINS1_35MainloopSm100TmaUmmaWarpSpecializedILi17ELi2ELi4ENS5_IJNS4_1CILi2EEENSA_ILi1EEESC_EEEEENS5_IJNSA_ILi128EEENSA_ILi64EEESG_EEENS_10bfloat16_tENS5_IJlSC_lEEESI_SJ_NS4_8TiledMMAINS4_8MMA_AtomIJNS4_26SM100_MMA_F16BF16_2x1SM_SSISI_SI_fLi128ELi64ELNS4_4UMMA5MajorE0ELSO_0ELNSN_7ScaleInE0ELSP_0EEEEEENS4_6LayoutINS5_IJSC_SC_SC_EEENS5_IJNSA_ILi0EEESU_SU_EEEEENS5_IJNS4_10UnderscoreESX_SX_EEEEENS4_18SM100_TMA_2SM_LOADENS4_14ComposedLayoutINS4_7SwizzleILi3ELi4ELi3EEENS4_18smem_ptr_flag_bitsILi16EEENSS_INS5_IJNSA_ILi8EEESG_EEENS5_IJSG_SC_EEEEEEEvNS4_8identityES10_S1A_vS1B_EENS_8epilogue10collective18CollectiveEpilogueINS1D_23Sm100TmaWarpSpecializedILi3ELi2ELi16ELb1ELb0EEEJNS5_IJSG_SG_SG_EEENS5_IJNSS_ISG_SC_EENSS_INS5_IJNSA_ILi16EEESB_EEENS5_IJSC_NSA_ILi32EEEEEEEEEEESI_SJ_SI_SJ_NS1D_6fusion15FusionCallbacksIS1H_NS1Q_17LinearCombinationISI_fSI_fLNS_15FloatRoundStyleE2EEES1I_S1P_JEEENS4_5SM1004TMEM4LOAD26SM100_TMEM_LOAD_32dp32b16xENS4_13SM90_TMA_LOADENS11_INS12_ILi1ELi4ELi3EEES15_NSS_INS5_IJS16_S1K_EEENS5_IJS1K_SC_EEEEEEENS4_39AutoVectorizingCopyWithAssumedAlignmentILi128EEENS4_14SM90_TMA_STOREES25_S27_S27_EEEvvEEEEvNT_6ParamsE,@"STO_CUDA_ENTRY STV_DEFAULT"
_ZN7cutlass13device_kernelINS_4gemm6kernel13GemmUniversalIN4cute5tupleIJiiiiEEENS1_10collective13CollectiveMmaINS1_35MainloopSm100TmaUmmaWarpSpecializedILi17ELi2ELi4ENS5_IJNS4_1CILi2EEENSA_ILi1EEESC_EEEEENS5_IJNSA_ILi128EEENSA_ILi64EEESG_EEENS_10bfloat16_tENS5_IJlSC_lEEESI_SJ_NS4_8TiledMMAINS4_8MMA_AtomIJNS4_26SM100_MMA_F16BF16_2x1SM_SSISI_SI_fLi128ELi64ELNS4_4UMMA5MajorE0ELSO_0ELNSN_7ScaleInE0ELSP_0EEEEEENS4_6LayoutINS5_IJSC_SC_SC_EEENS5_IJNSA_ILi0EEESU_SU_EEEEENS5_IJNS4_10UnderscoreESX_SX_EEEEENS4_18SM100_TMA_2SM_LOADENS4_14ComposedLayoutINS4_7SwizzleILi3ELi4ELi3EEENS4_18smem_ptr_flag_bitsILi16EEENSS_INS5_IJNSA_ILi8EEESG_EEENS5_IJSG_SC_EEEEEEEvNS4_8identityES10_S1A_vS1B_EENS_8epilogue10collective18CollectiveEpilogueINS1D_23Sm100TmaWarpSpecializedILi3ELi2ELi16ELb1ELb0EEEJNS5_IJSG_SG_SG_EEENS5_IJNSS_ISG_SC_EENSS_INS5_IJNSA_ILi16EEESB_EEENS5_IJSC_NSA_ILi32EEEEEEEEEEESI_SJ_SI_SJ_NS1D_6fusion15FusionCallbacksIS1H_NS1Q_17LinearCombinationISI_fSI_fLNS_15FloatRoundStyleE2EEES1I_S1P_JEEENS4_5SM1004TMEM4LOAD26SM100_TMEM_LOAD_32dp32b16xENS4_13SM90_TMA_LOADENS11_INS12_ILi1ELi4ELi3EEES15_NSS_INS5_IJS16_S1K_EEENS5_IJS1K_SC_EEEEEEENS4_39AutoVectorizingCopyWithAssumedAlignmentILi128EEENS4_14SM90_TMA_STOREES25_S27_S27_EEEvvEEEEvNT_6ParamsE:
[----:B------:R-:W1:Y:S01]  /*0000*/  LDC R1, c[0x0][0x37c] ;  /* 0x0000df00ff017b82 */ /* 0x000e620000000800 */
[----:B------:R-:W2:Y:S01]  /*0010*/  S2R R74, SR_TID.X ;  /* 0x00000000004a7919 */ /* 0x000ea20000002100 */
[----:B------:R-:W3:Y:S06]  /*0020*/  LDCU.64 UR6, c[0x0][0x890] ;  /* 0x00011200ff0677ac */ /* 0x000eec0008000a00 */
[----:B------:R-:W4:Y:S01]  /*0030*/  S2UR UR37, SR_CgaCtaId ;  /* 0x00000000002579c3 */ /* 0x000f220000008800 */
[----:B------:R-:W-:Y:S02]  /*0040*/  PRMT R59, RZ, 0x7610, R59 ;  /* 0x00007610ff3b7816 */ /* 0x000fe4000000003b */
[----:B------:R-:W-:Y:S01]  /*0050*/  ELECT P1, URZ, PT ;  /* 0x0000000000ff782f */ /* 0x000fe20003820000 */
[----:B------:R-:W1:Y:S01]  /*0060*/  LDCU.64 UR46, c[0x0][0x358] ;  /* 0x00006b00ff2e77ac */ /* 0x000e620008000a00 */
[----:B---3--:R-:W-:-:S04]  /*0070*/  UISETP.NE.U32.AND UP0, UPT, UR6, URZ, UPT ;  /* 0x000000ff0600728c */ /* 0x008fc8000bf05070 */
[----:B------:R-:W-:Y:S02]  /*0080*/  UISETP.NE.AND.EX UP0, UPT, UR7, URZ, UPT, UP0 ;  /* 0x000000ff0700728c */ /* 0x000fe4000bf05300 */
[----:B----4-:R-:W-:Y:S02]  /*0090*/  ULOP3.LUT UR5, UR37, 0x1, URZ, 0xc0, !UPT ;  /* 0x0000000125057892 */ /* 0x010fe4000f8ec0ff */
[----:B------:R-:W-:Y:S01]  /*00a0*/  ULOP3.LUT UR4, UR37, 0x1, URZ, 0x3c, !UPT ;  /* 0x0000000125047892 */ /* 0x000fe2000f8e3cff */
[----:B--2---:R-:W-:-:S05]  /*00b0*/  SHF.R.U32.HI R70, RZ, 0x5, R74 ;  /* 0x00000005ff467819 */ /* 0x004fca000001164a */
[----:B------:R-:W2:Y:S02]  /*00c0*/  SHFL.IDX PT, R0, R70, RZ, 0x1f ;  /* 0x00001fff46007589 */ /* 0x000ea400000e0000 */
[----:B--2---:R-:W-:Y:S01]  /*00d0*/  R2UR UR10, R0 ;  /* 0x00000000000a72ca */ /* 0x004fe200000e0000 */
[----:B-1----:R-:W-:-:S14]  /*00e0*/  BRA.U UP0, `(.L_x_0) ;  /* 0x00000001002c7547 */ /* 0x002fdc000b800000 */
[----:B------:R-:W1:Y:S02]  /*00f0*/  LDCU.64 UR8, c[0x0][0x888] ;  /* 0x00011100ff0877ac */ /* 0x000e640008000a00 */
[----:B-1----:R-:W-:-:S04]  /*0100*/  UISETP.NE.U32.AND UP0, UPT, UR8, URZ, UPT ;  /* 0x000000ff0800728c */ /* 0x002fc8000bf05070 */
[----:B------:R-:W-:-:S09]  /*0110*/  UISETP.NE.AND.EX UP0, UPT, UR9, URZ, UPT, UP0 ;  /* 0x000000ff0900728c */ /* 0x000fd2000bf05300 */
[----:B------:R-:W-:Y:S05]  /*0120*/  BRA.U !UP0, `(.L_x_1) ;  /* 0x0000000108107547 */ /* 0x000fea000b800000 */
[----:B------:R-:W1:Y:S02]  /*0130*/  LDC.64 R2, c[0x0][0x888] ;  /* 0x00022200ff027b82 */ /* 0x000e640000000a00 */
[----:B-1----:R1:W5:Y:S01]  /*0140*/  LDG.E R35, desc[UR46][R2.64] ;  /* 0x0000002e02237981 */ /* 0x002362000c1e1900 */
[----:B------:R-:W-:Y:S01]  /*0150*/  HFMA2 R59, -RZ, RZ, 0, 5.9604644775390625e-08 ;  /* 0x00000001ff3b7431 */ /* 0x000fe200000001ff */
[----:B------:R-:W-:Y:S05]  /*0160*/  BRA `(.L_x_0) ;  /* 0x00000000000c7947 */ /* 0x000fea0003800000 */
.L_x_1:
[----:B------:R-:W1:Y:S01]  /*0170*/  LDCU UR8, c[0x0][0x880] ;  /* 0x00011000ff0877ac */ /* 0x000e620008000800 */
[----:B------:R-:W-:Y:S01]  /*0180*/  HFMA2 R59, -RZ, RZ, 0, 5.9604644775390625e-08 ;  /* 0x00000001ff3b7431 */ /* 0x000fe200000001ff */
[----:B-1----:R-:W-:-:S07]  /*0190*/  MOV R35, UR8 ;  /* 0x0000000800237c02 */ /* 0x002fce0008000f00 */
.L_x_0:
[----:B------:R-:W2:Y:S02]  /*01a0*/  LDCU.64 UR8, c[0x0][0x8b0] ;  /* 0x00011600ff0877ac */ /* 0x000ea40008000a00 */
[----:B--2---:R-:W-:-:S04]  /*01b0*/  UISETP.NE.U32.AND UP0, UPT, UR8, URZ, UPT ;  /* 0x000000ff0800728c */ /* 0x004fc8000bf05070 */
[----:B------:R-:W-:-:S09]  /*01c0*/  UISETP.NE.AND.EX UP0, UPT, UR9, URZ, UPT, UP0 ;  /* 0x000000ff0900728c */ /* 0x000fd2000bf05300 */
[----:B------:R-:W-:Y:S05]  /*01d0*/  BRA.U UP0, `(.L_x_2) ;  /* 0x0000000100247547 */ /* 0x000fea000b800000 */
[----:B------:R-:W2:Y:S02]  /*01e0*/  LDCU.64 UR8, c[0x0][0x8a8] ;  /* 0x00011500ff0877ac */ /* 0x000ea40008000a00 */
[----:B--2---:R-:W-:-:S04]  /*01f0*/  UISETP.NE.U32.AND UP0, UPT, UR8, URZ, UPT ;  /* 0x000000ff0800728c */ /* 0x004fc8000bf05070 */
[----:B------:R-:W-:-:S09]  /*0200*/  UISETP.NE.AND.EX UP0, UPT, UR9, URZ, UPT, UP0 ;  /* 0x000000ff0900728c */ /* 0x000fd2000bf05300 */
[----:B------:R-:W-:Y:S05]  /*0210*/  BRA.U !UP0, `(.L_x_3) ;  /* 0x00000001080c7547 */ /* 0x000fea000b800000 */
[----:B------:R-:W2:Y:S02]  /*0220*/  LDC.64 R32, c[0x0][0x8a8] ;  /* 0x00022a00ff207b82 */ /* 0x000ea40000000a00 */
[----:B--2---:R2:W5:Y:S01]  /*0230*/  LDG.E R32, desc[UR46][R32.64] ;  /* 0x0000002e20207981 */ /* 0x004562000c1e1900 */
[----:B------:R-:W-:Y:S05]  /*0240*/  BRA `(.L_x_2) ;  /* 0x0000000000087947 */ /* 0x000fea0003800000 */
.L_x_3:
[----:B------:R-:W2:Y:S02]  /*0250*/  LDCU UR8, c[0x0][0x8a0] ;  /* 0x00011400ff0877ac */ /* 0x000ea40008000800 */
[----:B--2---:R-:W-:Y:S02]  /*0260*/  MOV R32, UR8 ;  /* 0x0000000800207c02 */ /* 0x004fe40008000f00 */
.L_x_2:
[----:B------:R-:W-:Y:S01]  /*0270*/  IMAD.U32 R0, RZ, RZ, UR10 ;  /* 0x0000000aff007e24 */ /* 0x000fe2000f8e00ff */
[----:B------:R-:W-:Y:S04]  /*0280*/  BSSY.RECONVERGENT B0, `(.L_x_4) ;  /* 0x000000c000007945 */ /* 0x000fe80003800200 */
[C---:B------:R-:W-:Y:S02]  /*0290*/  ISETP.NE.OR P2, PT, R0.reuse, 0x1, !P1 ;  /* 0x000000010000780c */ /* 0x040fe40004f45670 */
[----:B------:R-:W-:-:S11]  /*02a0*/  ISETP.NE.OR P0, PT, R0, 0x3, !P1 ;  /* 0x000000030000780c */ /* 0x000fd60004f05670 */
[----:B------:R-:W-:Y:S05]  /*02b0*/  @P2 BRA `(.L_x_5) ;  /* 0x0000000000202947 */ /* 0x000fea0003800000 */
[----:B------:R-:W3:Y:S02]  /*02c0*/  LDCU.64 UR8, c[0x0][0x348] ;  /* 0x00006900ff0877ac */ /* 0x000ee40008000a00 */
[----:B---3--:R-:W-:Y:S02]  /*02d0*/  UIADD3 UR12, UP1, UPT, UR8, 0x80, URZ ;  /* 0x00000080080c7890 */ /* 0x008fe4000ff3e0ff */
[----:B------:R-:W-:Y:S02]  /*02e0*/  UIADD3 UR8, UP0, UPT, UR8, 0x180, URZ ;  /* 0x0000018008087890 */ /* 0x000fe4000ff1e0ff */
[----:B------:R-:W-:Y:S02]  /*02f0*/  UIADD3.X UR13, UPT, UPT, URZ, UR9, URZ, UP1, !UPT ;  /* 0x00000009ff0d7290 */ /* 0x000fe40008ffe4ff */
[----:B------:R-:W-:-:S07]  /*0300*/  UIADD3.X UR9, UPT, UPT, URZ, UR9, URZ, UP0, !UPT ;  /* 0x00000009ff097290 */ /* 0x000fce00087fe4ff */
[----:B------:R3:W-:Y:S02]  /*0310*/  UTMACCTL.PF [UR12] ;  /* 0x000000000c0079b9 */ /* 0x0007e40008040000 */
[----:B------:R3:W-:Y:S02]  /*0320*/  UTMACCTL.PF [UR8] ;  /* 0x00000000080079b9 */ /* 0x0007e40008040000 */
[----:B---3--:R-:W-:Y:S01]  /*0330*/  NOP ;  /* 0x0000000000007918 */ /* 0x008fe20000000000 */
.L_x_5:
[----:B------:R-:W-:Y:S05]  /*0340*/  BSYNC.RECONVERGENT B0 ;  /* 0x0000000000007941 */ /* 0x000fea0003800200 */
.L_x_4:
[----:B------:R-:W-:Y:S04]  /*0350*/  BSSY.RECONVERGENT B0, `(.L_x_6) ;  /* 0x000000a000007945 */ /* 0x000fe80003800200 */
        /* <DEDUP_REMOVED lines=9> */
.L_x_7:
[----:B------:R-:W-:Y:S05]  /*03f0*/  BSYNC.RECONVERGENT B0 ;  /* 0x0000000000007941 */ /* 0x000fea0003800200 */
.L_x_6:
[----:B------:R-:W3:Y:S01]  /*0400*/  LDCU.64 UR8, c[0x0][0x888] ;  /* 0x00011100ff0877ac */ /* 0x000ee20008000a00 */
[----:B------:R-:W-:Y:S02]  /*0410*/  UISETP.EQ.U32.AND UP1, UPT, UR6, URZ, UPT ;  /* 0x000000ff0600728c */ /* 0x000fe4000bf22070 */
[----:B------:R-:W-:Y:S02]  /*0420*/  UPLOP3.LUT UP5, UPT, UPT, UPT, UPT, 0x80, 0x8 ;  /* 0x000000000008789c */ /* 0x000fe40003faf070 */
[----:B---3--:R-:W-:-:S04]  /*0430*/  UISETP.NE.U32.AND UP0, UPT, UR8, URZ, UPT ;  /* 0x000000ff0800728c */ /* 0x008fc8000bf05070 */
[----:B------:R-:W-:-:S04]  /*0440*/  UISETP.NE.AND.EX UP0, UPT, UR9, URZ, UPT, UP0 ;  /* 0x000000ff0900728c */ /* 0x000fc8000bf05300 */
[----:B------:R-:W-:-:S04]  /*0450*/  UISETP.EQ.OR.EX UP2, UPT, UR7, URZ, !UP0, UP1 ;  /* 0x000000ff0700728c */ /* 0x000fc8000c742710 */
[----:B------:R-:W-:-:S05]  /*0460*/  UP2UR UR53, UPR, URZ, 0x4 ;  /* 0x00000004ff357883 */ /* 0x000fca0008000000 */
[----:B------:R-:W-:Y:S07]  /*0470*/  BRA.U !UP2, `(.L_x_8) ;  /* 0x000000010a207547 */ /* 0x000fee000b800000 */
[----:B------:R-:W-:Y:S01]  /*0480*/  UISETP.NE.U32.AND UP2, UPT, UR6, URZ, UPT ;  /* 0x000000ff0600728c */ /* 0x000fe2000bf45070 */
[----:B-----5:R-:W-:Y:S01]  /*0490*/  FSETP.NEU.AND P0, PT, R35, RZ, PT ;  /* 0x000000ff2300720b */ /* 0x020fe20003f0d000 */
[----:B------:R-:W-:Y:S02]  /*04a0*/  USEL UR6, URZ, 0xffffffff, UP0 ;  /* 0xffffffffff067887 */ /* 0x000fe40008000000 */
[----:B------:R-:W-:-:S10]  /*04b0*/  UISETP.NE.AND.EX UP2, UPT, UR7, URZ, UPT, UP2 ;  /* 0x000000ff0700728c */ /* 0x000fd4000bf45320 */
[----:B------:R-:W-:Y:S01]  /*04c0*/  VOTEU.ANY UP1, P0 ;  /* 0x0000000000ff7886 */ /* 0x000fe20000020100 */
[----:B------:R-:W-:-:S04]  /*04d0*/  @!UP2 USEL UR6, URZ, 0xffffffff, UP1 ;  /* 0xffffffffff06a887 */ /* 0x000fc80008800000 */
[----:B------:R-:W-:-:S04]  /*04e0*/  ULOP3.LUT UR6, UR6, 0x1, URZ, 0xc0, !UPT ;  /* 0x0000000106067892 */ /* 0x000fc8000f8ec0ff */
[----:B------:R-:W-:-:S11]  /*04f0*/  UISETP.NE.U32.AND UP5, UPT, UR6, 0x1, UPT ;  /* 0x000000010600788c */ /* 0x000fd6000bfa5070 */
.L_x_8:
[----:B------:R-:W3:Y:S01]  /*0500*/  SHFL.IDX PT, R0, R70, RZ, 0x1f ;  /* 0x00001fff46007589 */ /* 0x000ee200000e0000 */
[----:B------:R-:W-:-:S04]  /*0510*/  UISETP.NE.AND UP1, UPT, UR10, 0x2, UPT ;  /* 0x000000020a00788c */ /* 0x000fc8000bf25270 */
[----:B------:R-:W-:Y:S02]  /*0520*/  UISETP.EQ.AND UP2, UPT, UR5, URZ, !UP1 ;  /* 0x000000ff0500728c */ /* 0x000fe4000cf42270 */
[----:B------:R-:W-:-:S04]  /*0530*/  USEL UR6, URZ, 0x1, UP1 ;  /* 0x00000001ff067887 */ /* 0x000fc80008800000 */
[----:B------:R-:W-:Y:S02]  /*0540*/  PLOP3.LUT P5, PT, P1, PT, UP2, 0x80, 0x8 ;  /* 0x000000000008781c */ /* 0x000fe40000faf028 */
[----:B---3--:R-:W-:-:S13]  /*0550*/  ISETP.NE.AND P0, PT, R0, RZ, PT ;  /* 0x000000ff0000720c */ /* 0x008fda0003f05270 */
[----:B------:R-:W-:Y:S05]  /*0560*/  @P0 BRA `(.L_x_9) ;  /* 0x0000000000b80947 */ /* 0x000fea0003800000 */
[----:B------:R-:W-:Y:S01]  /*0570*/  ELECT P0, URZ, PT ;  /* 0x0000000000ff782f */ /* 0x000fe20003800000 */
[----:B------:R-:W-:-:S12]  /*0580*/  BSSY.RECONVERGENT B0, `(.L_x_9) ;  /* 0x000002c000007945 */ /* 0x000fd80003800200 */
[----:B------:R-:W-:Y:S05]  /*0590*/  @!P0 BRA `(.L_x_10) ;  /* 0x0000000000a88947 */ /* 0x000fea0003800000 */
[----:B------:R-:W-:Y:S01]  /*05a0*/  UMOV UR8, 0x400 ;  /* 0x0000040000087882 */ /* 0x000fe20000000000 */
[----:B------:R-:W-:Y:S01]  /*05b0*/  UMOV UR7, 0x1 ;  /* 0x0000000100077882 */ /* 0x000fe20000000000 */
[----:B------:R-:W-:Y:S02]  /*05c0*/  ULEA UR8, UR37, UR8, 0x18 ;  /* 0x0000000825087291 */ /* 0x000fe4000f8ec0ff */
[----:B------:R-:W-:-:S04]  /*05d0*/  UIADD3 UR12, UPT, UPT, -UR7, 0x100000, URZ ;  /* 0x00100000070c7890 */ /* 0x000fc8000fffe1ff */
[----:B------:R-:W-:Y:S02]  /*05e0*/  USHF.L.U32 UR13, UR12, 0xb, URZ ;  /* 0x0000000b0c0d7899 */ /* 0x000fe400080006ff */
[----:B------:R-:W-:Y:S01]  /*05f0*/  USHF.L.U32 UR12, UR12, 0x1, URZ ;  /* 0x000000010c0c7899 */ /* 0x000fe200080006ff */
[----:B------:R-:W3:Y:S11]  /*0600*/  FENCE.VIEW.ASYNC.S ;  /* 0x00000000000073c6 */ /* 0x000ef60000000000 */
[----:B---3--:R3:W4:Y:S01]  /*0610*/  SYNCS.EXCH.64 URZ, [UR8], UR12 ;  /* 0x0000000c08ff75b2 */ /* 0x0087220008000100 */
[----:B------:R3:W1:Y:S01]  /*0620*/  SYNCS.EXCH.64 URZ, [UR8+0x88], UR12 ;  /* 0x0000880c08ff75b2 */ /* 0x0006620008000100 */
        /* <DEDUP_REMOVED lines=31> */
[----:B------:R3:W1:Y:S02]  /*0820*/  SYNCS.EXCH.64 URZ, [UR8+0x108], UR12 ;  /* 0x0001080c08ff75b2 */ /* 0x0006640008000100 */
[----:B---34-:R-:W-:Y:S01]  /*0830*/  NOP ;  /* 0x0000000000007918 */ /* 0x018fe20000000000 */
.L_x_10:
[----:B------:R-:W-:Y:S05]  /*0840*/  BSYNC.RECONVERGENT B0 ;  /* 0x0000000000007941 */ /* 0x000fea0003800200 */
.L_x_9:
[----:B------:R-:W3:Y:S01]  /*0850*/  SHFL.IDX PT, R0, R70, RZ, 0x1f ;  /* 0x00001fff46007589 */ /* 0x000ee200000e0000 */
[----:B------:R-:W-:Y:S01]  /*0860*/  NOP ;  /* 0x0000000000007918 */ /* 0x000fe20000000000 */
[----:B---3--:R-:W-:-:S13]  /*0870*/  ISETP.NE.AND P0, PT, R0, 0x1, PT ;  /* 0x000000010000780c */ /* 0x008fda0003f05270 */
[----:B------:R-:W-:Y:S05]  /*0880*/  @P0 BRA `(.L_x_11) ;  /* 0x00000000004c0947 */ /* 0x000fea0003800000 */
[----:B------:R-:W-:Y:S01]  /*0890*/  UMOV UR9, 0x400 ;  /* 0x0000040000097882 */ /* 0x000fe20000000000 */
[----:B------:R-:W-:Y:S01]  /*08a0*/  UMOV UR8, 0x20 ;  /* 0x0000002000087882 */ /* 0x000fe20000000000 */
[----:B------:R-:W-:Y:S01]  /*08b0*/  UMOV UR7, 0x80 ;  /* 0x0000008000077882 */ /* 0x000fe20000000000 */
[----:B------:R-:W-:Y:S02]  /*08c0*/  ULEA UR9, UR37, UR9, 0x18 ;  /* 0x0000000925097291 */ /* 0x000fe4000f8ec0ff */
[----:B------:R-:W-:-:S04]  /*08d0*/  UIADD3 UR12, UPT, UPT, -UR8, 0x100000, URZ ;  /* 0x00100000080c7890 */ /* 0x000fc8000fffe1ff */
[----:B------:R-:W-:Y:S02]  /*08e0*/  USHF.L.U32 UR13, UR12, 0xb, URZ ;  /* 0x0000000b0c0d7899 */ /* 0x000fe400080006ff */
[----:B------:R-:W-:Y:S02]  /*08f0*/  USHF.L.U32 UR12, UR12, 0x1, URZ ;  /* 0x000000010c0c7899 */ /* 0x000fe400080006ff */
[----:B------:R-:W-:-:S04]  /*0900*/  UIADD3 UR14, UPT, UPT, -UR7, 0x100000, URZ ;  /* 0x00100000070e7890 */ /* 0x000fc8000fffe1ff */
[----:B------:R-:W-:Y:S02]  /*0910*/  USHF.L.U32 UR15, UR14, 0xb, URZ ;  /* 0x0000000b0e0f7899 */ /* 0x000fe400080006ff */
[----:B------:R-:W-:Y:S01]  /*0920*/  USHF.L.U32 UR14, UR14, 0x1, URZ ;  /* 0x000000010e0e7899 */ /* 0x000fe200080006ff */
[----:B------:R-:W-:Y:S01]  /*0930*/  ELECT P0, URZ, PT ;  /* 0x0000000000ff782f */ /* 0x000fe20003800000 */
[----:B------:R-:W3:Y:S02]  /*0940*/  FENCE.VIEW.ASYNC.S ;  /* 0x00000000000073c6 */ /* 0x000ee40000000000 */
[----:B---3--:R3:W4:Y:S08]  /*0950*/  SYNCS.EXCH.64 URZ, [UR9+0x110], UR12 ;  /* 0x0001100c09ff75b2 */ /* 0x0087300008000100 */
[----:B------:R3:W1:Y:S01]  /*0960*/  SYNCS.EXCH.64 URZ, [UR9+0x128], UR14 ;  /* 0x0001280e09ff75b2 */ /* 0x0006620008000100 */
[----:B------:R3:W1:Y:S01]  /*0970*/  SYNCS.EXCH.64 URZ, [UR9+0x118], UR12 ;  /* 0x0001180c09ff75b2 */ /* 0x0006620008000100 */
[----:B------:R3:W1:Y:S01]  /*0980*/  SYNCS.EXCH.64 URZ, [UR9+0x130], UR14 ;  /* 0x0001300e09ff75b2 */ /* 0x0006620008000100 */
[----:B------:R3:W1:Y:S01]  /*0990*/  SYNCS.EXCH.64 URZ, [UR9+0x120], UR12 ;  /* 0x0001200c09ff75b2 */ /* 0x0006620008000100 */
[----:B------:R3:W1:Y:S01]  /*09a0*/  SYNCS.EXCH.64 URZ, [UR9+0x138], UR14 ;  /* 0x0001380e09ff75b2 */ /* 0x0006620008000100 */
[----:B------:R-:W-:Y:S01]  /*09b0*/  NOP ;  /* 0x0000000000007918 */ /* 0x000fe20000000000 */
.L_x_11:
[----:B------:R-:W2:Y:S01]  /*09c0*/  SHFL.IDX PT, R0, R70, RZ, 0x1f ;  /* 0x00001fff46007589 */ /* 0x000ea200000e0000 */
[----:B------:R-:W-:Y:S01]  /*09d0*/  NOP ;  /* 0x0000000000007918 */ /* 0x000fe20000000000 */
[----:B--2---:R-:W-:-:S13]  /*09e0*/  ISETP.NE.AND P0, PT, R0, 0x3, PT ;  /* 0x000000030000780c */ /* 0x004fda0003f05270 */
[----:B------:R-:W-:Y:S05]  /*09f0*/  @P0 BRA `(.L_x_12) ;  /* 0x00000000002c0947 */ /* 0x000fea0003800000 */
[----:B------:R-:W-:Y:S01]  /*0a00*/  UMOV UR8, 0x400 ;  /* 0x0000040000087882 */ /* 0x000fe20000000000 */
[----:B------:R-:W-:Y:S01]  /*0a10*/  UMOV UR7, 0x20 ;  /* 0x0000002000077882 */ /* 0x000fe20000000000 */
[----:B------:R-:W-:Y:S02]  /*0a20*/  ULEA UR8, UR37, UR8, 0x18 ;  /* 0x0000000825087291 */ /* 0x000fe4000f8ec0ff */
[----:B---3--:R-:W-:-:S04]  /*0a30*/  UIADD3 UR12, UPT, UPT, -UR7, 0x100000, URZ ;  /* 0x00100000070c7890 */ /* 0x008fc8000fffe1ff */
[----:B------:R-:W-:Y:S02]  /*0a40*/  USHF.L.U32 UR13, UR12, 0xb, URZ ;  /* 0x0000000b0c0d7899 */ /* 0x000fe400080006ff */
[----:B------:R-:W-:Y:S01]  /*0a50*/  USHF.L.U32 UR12, UR12, 0x1, URZ ;  /* 0x000000010c0c7899 */ /* 0x000fe200080006ff */
[----:B------:R-:W-:Y:S01]  /*0a60*/  ELECT P0, URZ, PT ;  /* 0x0000000000ff782f */ /* 0x000fe20003800000 */
[----:B------:R-:W2:Y:S10]  /*0a70*/  FENCE.VIEW.ASYNC.S ;  /* 0x00000000000073c6 */ /* 0x000eb40000000000 */
[----:B--2---:R2:W3:Y:S01]  /*0a80*/  SYNCS.EXCH.64 URZ, [UR8+0x140], UR12 ;  /* 0x0001400c08ff75b2 */ /* 0x0044e20008000100 */
[----:B------:R2:W1:Y:S01]  /*0a90*/  SYNCS.EXCH.64 URZ, [UR8+0x148], UR12 ;  /* 0x0001480c08ff75b2 */ /* 0x0004620008000100 */
[----:B------:R-:W-:Y:S01]  /*0aa0*/  NOP ;  /* 0x0000000000007918 */ /* 0x000fe20000000000 */
.L_x_12:
[----:B------:R-:W4:Y:S01]  /*0ab0*/  SHFL.IDX PT, R0, R70, RZ, 0x1f ;  /* 0x00001fff46007589 */ /* 0x000f2200000e0000 */
[----:B------:R-:W-:Y:S01]  /*0ac0*/  NOP ;  /* 0x0000000000007918 */ /* 0x000fe20000000000 */
[----:B----4-:R-:W-:-:S13]  /*0ad0*/  ISETP.NE.AND P0, PT, R0, 0x4, PT ;  /* 0x000000040000780c */ /* 0x010fda0003f05270 */
[----:B------:R-:W-:Y:S05]  /*0ae0*/  @P0 BRA `(.L_x_13) ;  /* 0x0000000000480947 */ /* 0x000fea0003800000 */
[----:B---3--:R-:W-:Y:S01]  /*0af0*/  UMOV UR9, 0x1e0 ;  /* 0x000001e000097882 */ /* 0x008fe20000000000 */
[----:B--2---:R-:W-:Y:S01]  /*0b00*/  UMOV UR8, 0x400 ;  /* 0x0000040000087882 */ /* 0x004fe20000000000 */
[----:B------:R-:W-:Y:S01]  /*0b10*/  USEL UR9, UR9, 0x1a0, UP5 ;  /* 0x000001a009097887 */ /* 0x000fe2000a800000 */
        /* <DEDUP_REMOVED lines=9> */
[----:B------:R-:W2:Y:S02]  /*0bb0*/  FENCE.VIEW.ASYNC.S ;  /* 0x00000000000073c6 */ /* 0x000ea40000000000 */
[----:B--2---:R4:W2:Y:S08]  /*0bc0*/  SYNCS.EXCH.64 URZ, [UR8+0x150], UR12 ;  /* 0x0001500c08ff75b2 */ /* 0x0048b00008000100 */
[----:B------:R4:W3:Y:S01]  /*0bd0*/  SYNCS.EXCH.64 URZ, [UR8+0x160], UR14 ;  /* 0x0001600e08ff75b2 */ /* 0x0008e20008000100 */
[----:B------:R4:W1:Y:S01]  /*0be0*/  SYNCS.EXCH.64 URZ, [UR8+0x158], UR12 ;  /* 0x0001580c08ff75b2 */ /* 0x0008620008000100 */
[----:B------:R4:W1:Y:S02]  /*0bf0*/  SYNCS.EXCH.64 URZ, [UR8+0x168], UR14 ;  /* 0x0001680e08ff75b2 */ /* 0x0008640008000100 */
[----:B----4-:R-:W-:Y:S01]  /*0c00*/  NOP ;  /* 0x0000000000007918 */ /* 0x010fe20000000000 */
.L_x_13:
[----:B------:R-:W4:Y:S01]  /*0c10*/  SHFL.IDX PT, R0, R70, RZ, 0x1f ;  /* 0x00001fff46007589 */ /* 0x000f2200000e0000 */
[----:B------:R-:W-:Y:S01]  /*0c20*/  NOP ;  /* 0x0000000000007918 */ /* 0x000fe20000000000 */
[----:B----4-:R-:W-:-:S13]  /*0c30*/  ISETP.NE.AND P0, PT, R0, 0x5, PT ;  /* 0x000000050000780c */ /* 0x010fda0003f05270 */
[----:B------:R-:W-:Y:S05]  /*0c40*/  @P0 BRA `(.L_x_14) ;  /* 0x0000000000540947 */ /* 0x000fea0003800000 */
[----:B---3--:R-:W-:Y:S01]  /*0c50*/  UMOV UR9, 0x400 ;  /* 0x0000040000097882 */ /* 0x008fe20000000000 */
[----:B--2---:R-:W-:Y:S01]  /*0c60*/  UMOV UR8, 0x1 ;  /* 0x0000000100087882 */ /* 0x004fe20000000000 */
        /* <DEDUP_REMOVED lines=13> */
[----:B------:R4:W1:Y:S01]  /*0d40*/  SYNCS.EXCH.64 URZ, [UR9+0x198], UR14 ;  /* 0x0001980e09ff75b2 */ /* 0x0008620008000100 */
[----:B------:R4:W1:Y:S01]  /*0d50*/  SYNCS.EXCH.64 URZ, [UR9+0x180], UR12 ;  /* 0x0001800c09ff75b2 */ /* 0x0008620008000100 */
[----:B------:R4:W1:Y:S01]  /*0d60*/  SYNCS.EXCH.64 URZ, [UR9+0x1a0], UR14 ;  /* 0x0001a00e09ff75b2 */ /* 0x0008620008000100 */
[----:B------:R4:W1:Y:S01]  /*0d70*/  SYNCS.EXCH.64 URZ, [UR9+0x188], UR12 ;  /* 0x0001880c09ff75b2 */ /* 0x0008620008000100 */
[----:B------:R4:W1:Y:S02]  /*0d80*/  SYNCS.EXCH.64 URZ, [UR9+0x1a8], UR14 ;  /* 0x0001a80e09ff75b2 */ /* 0x0008640008000100 */
[----:B----4-:R-:W-:Y:S01]  /*0d90*/  NOP ;  /* 0x0000000000007918 */ /* 0x010fe20000000000 */
.L_x_14:
[----:B------:R-:W4:Y:S01]  /*0da0*/  SHFL.IDX PT, R0, R70, RZ, 0x1f ;  /* 0x00001fff46007589 */ /* 0x000f2200000e0000 */
[----:B------:R-:W-:Y:S01]  /*0db0*/  ISETP.NE.OR P1, PT, RZ, UR10, !P1 ;  /* 0x0000000aff007c0c */ /* 0x000fe2000cf25670 */
[----:B------:R-:W-:Y:S01]  /*0dc0*/  NOP ;  /* 0x0000000000007918 */ /* 0x000fe20000000000 */
[----:B----4-:R-:W-:-:S13]  /*0dd0*/  ISETP.NE.AND P0, PT, R0, 0x3, PT ;  /* 0x000000030000780c */ /* 0x010fda0003f05270 */
[----:B------:R-:W-:Y:S05]  /*0de0*/  @P0 BRA `(.L_x_15) ;  /* 0x0000000000340947 */ /* 0x000fea0003800000 */
[----:B--2---:R-:W-:Y:S01]  /*0df0*/  UMOV UR8, 0x400 ;  /* 0x0000040000087882 */ /* 0x004fe20000000000 */
[----:B------:R-:W-:Y:S01]  /*0e00*/  UMOV UR7, 0x20 ;  /* 0x0000002000077882 */ /* 0x000fe20000000000 */
[----:B------:R-:W-:Y:S02]  /*0e10*/  ULEA UR8, UR37, UR8, 0x18 ;  /* 0x0000000825087291 */ /* 0x000fe4000f8ec0ff */
[----:B---3--:R-:W-:-:S04]  /*0e20*/  UIADD3 UR12, UPT, UPT, -UR7, 0x100000, URZ ;  /* 0x00100000070c7890 */ /* 0x008fc8000fffe1ff */
[----:B------:R-:W-:Y:S02]  /*0e30*/  USHF.L.U32 UR13, UR12, 0xb, URZ ;  /* 0x0000000b0c0d7899 */ /* 0x000fe400080006ff */
[----:B------:R-:W-:Y:S01]  /*0e40*/  USHF.L.U32 UR12, UR12, 0x1, URZ ;  /* 0x000000010c0c7899 */ /* 0x000fe200080006ff */
[----:B------:R-:W-:Y:S01]  /*0e50*/  ELECT P0, URZ, PT ;  /* 0x0000000000ff782f */ /* 0x000fe20003800000 */
[----:B------:R-:W2:Y:S10]  /*0e60*/  FENCE.VIEW.ASYNC.S ;  /* 0x00000000000073c6 */ /* 0x000eb40000000000 */
[----:B--2---:R4:W2:Y:S01]  /*0e70*/  SYNCS.EXCH.64 URZ, [UR8+0x1b0], UR12 ;  /* 0x0001b00c08ff75b2 */ /* 0x0048a20008000100 */
[----:B------:R4:W3:Y:S01]  /*0e80*/  SYNCS.EXCH.64 URZ, [UR8+0x1c0], UR12 ;  /* 0x0001c00c08ff75b2 */ /* 0x0008e20008000100 */
[----:B------:R4:W1:Y:S01]  /*0e90*/  SYNCS.EXCH.64 URZ, [UR8+0x1b8], UR12 ;  /* 0x0001b80c08ff75b2 */ /* 0x0008620008000100 */
[----:B------:R4:W1:Y:S02]  /*0ea0*/  SYNCS.EXCH.64 URZ, [UR8+0x1c8], UR12 ;  /* 0x0001c80c08ff75b2 */ /* 0x0008640008000100 */
[----:B----4-:R-:W-:Y:S01]  /*0eb0*/  NOP ;  /* 0x0000000000007918 */ /* 0x010fe20000000000 */
.L_x_15:
[----:B------:R-:W-:Y:S01]  /*0ec0*/  VOTEU.ALL UP1, P1 ;  /* 0x0000000000ff7886 */ /* 0x000fe20000820000 */
[----:B--2---:R-:W2:Y:S01]  /*0ed0*/  LDCU UR8, c[0x0][0x36c] ;  /* 0x00006d80ff0877ac */ /* 0x004ea20008000800 */
[----:B------:R-:W-:Y:S01]  /*0ee0*/  NOP ;  /* 0x0000000000007918 */ /* 0x000fe20000000000 */
[----:B------:R-:W-:Y:S01]  /*0ef0*/  LOP3.LUT R10, R74, 0x1f, RZ, 0xc0, !PT ;  /* 0x0000001f4a0a7812 */ /* 0x000fe200078ec0ff */
[----:B---3--:R-:W-:Y:S01]  /*0f00*/  UMOV UR12, 0x20 ;  /* 0x00000020000c7882 */ /* 0x008fe20000000000 */
[----:B------:R-:W-:Y:S01]  /*0f10*/  @!UP1 UMOV UR7, 0x400 ;  /* 0x0000040000079882 */ /* 0x000fe20000000000 */
[----:B------:R-:W-:-:S04]  /*0f20*/  @!UP1 UIADD3 UR12, UPT, UPT, -UR12, 0x100000, URZ ;  /* 0x001000000c0c9890 */ /* 0x000fc8000fffe1ff */
[----:B------:R-:W-:Y:S02]  /*0f30*/  @!UP1 USHF.L.U32 UR13, UR12, 0xb, URZ ;  /* 0x0000000b0c0d9899 */ /* 0x000fe400080006ff */
[----:B------:R-:W-:Y:S02]  /*0f40*/  @!UP1 USHF.L.U32 UR12, UR12, 0x1, URZ ;  /* 0x000000010c0c9899 */ /* 0x000fe400080006ff */
[----:B------:R-:W-:Y:S01]  /*0f50*/  @!UP1 ULEA UR7, UR37, UR7, 0x18 ;  /* 0x0000000725079291 */ /* 0x000fe2000f8ec0ff */
[----:B------:R-:W-:Y:S01]  /*0f60*/  VOTEU.ALL UP1, P1 ;  /* 0x0000000000ff7886 */ /* 0x000fe20000820000 */
[----:B------:R-:W-:Y:S01]  /*0f70*/  UISETP.NE.AND UP4, UPT, UR10, URZ, UPT ;  /* 0x000000ff0a00728c */ /* 0x000fe2000bf85270 */
[----:B------:R-:W3:Y:S09]  /*0f80*/  FENCE.VIEW.ASYNC.S ;  /* 0x00000000000073c6 */ /* 0x000ef20000000000 */
[----:B---3--:R3:W4:Y:S01]  /*0f90*/  @!UP1 SYNCS.EXCH.64 URZ, [UR7+0x1d0], UR12 ;  /* 0x0001d00c07ff95b2 */ /* 0x0087220008000100 */
[----:B--2---:R-:W-:-:S09]  /*0fa0*/  UISETP.EQ.U32.AND UP1, UPT, UR8, 0x1, UPT ;  /* 0x000000010800788c */ /* 0x004fd2000bf22070 */
[----:B------:R-:W-:Y:S05]  /*0fb0*/  BRA.U !UP1, `(.L_x_16) ;  /* 0x0000000109087547 */ /* 0x000fea000b800000 */
[----:B-1--4-:R-:W-:Y:S01]  /*0fc0*/  UCGABAR_ARV ;  /* 0x00000000000079c7 */ /* 0x012fe20008000000 */
[----:B------:R-:W-:Y:S05]  /*0fd0*/  BRA `(.L_x_17) ;  /* 0x0000000000047947 */ /* 0x000fea0003800000 */
.L_x_16:
[----:B-1--4-:R-:W-:Y:S01]  /*0fe0*/  NOP ;  /* 0x0000000000007918 */ /* 0x012fe20000000000 */
.L_x_17:
[----:B------:R-:W1:Y:S01]  /*0ff0*/  S2R R11, SR_CTAID.X ;  /* 0x00000000000b7919 */ /* 0x000e620000002500 */
[----:B------:R-:W-:-:S05]  /*1000*/  CS2R.32 R60, SR_CgaSize ;  /* 0x00000000003c7805 */ /* 0x000fca0000008a00 */
[----:B------:R-:W-:-:S05]  /*1010*/  IMAD R60, R60, -0xa0, RZ ;  /* 0xffffff603c3c7824 */ /* 0x000fca00078e02ff */
[----:B------:R-:W-:-:S14]  /*1020*/  R2UR UR8, R60 ;  /* 0x000000003c0872ca */ /* 0x000fdc00000e0000 */
[----:B------:R-:W2:Y:S01]  /*1030*/  LDCU UR8, c[0x0][UR8+0x2b0] ;  /* 0x00005600080877ac */ /* 0x000ea20008000800 */
[----:B------:R-:W-:-:S05]  /*1040*/  CS2R.32 R0, SR_CgaSize ;  /* 0x0000000000007805 */ /* 0x000fca0000008a00 */
[----:B------:R-:W-:-:S06]  /*1050*/  IMAD R0, R0, -0xa0, RZ ;  /* 0xffffff6000007824 */ /* 0x000fcc00078e02ff */
[----:B------:R-:W4:Y:S01]  /*1060*/  LDC R0, c[0x0][R0+0x2a0] ;  /* 0x0000a80000007b82 */ /* 0x000f220000000800 */
[----:B------:R-:W-:Y:S01]  /*1070*/  PRMT R8, RZ, 0x7610, R8 ;  /* 0x00007610ff087816 */ /* 0x000fe20000000008 */
[----:B------:R-:W2:Y:S01]  /*1080*/  S2R R20, SR_CTAID.Y ;  /* 0x0000000000147919 */ /* 0x000ea20000002600 */
[----:B------:R-:W-:-:S05]  /*1090*/  CS2R.32 R60, SR_CgaSize ;  /* 0x00000000003c7805 */ /* 0x000fca0000008a00 */
[----:B------:R-:W-:-:S05]  /*10a0*/  IMAD R60, R60, -0xa0, RZ ;  /* 0xffffff603c3c7824 */ /* 0x000fca00078e02ff */
[----:B---3--:R-:W-:-:S14]  /*10b0*/  R2UR UR7, R60 ;  /* 0x000000003c0772ca */ /* 0x008fdc00000e0000 */
[----:B------:R-:W3:Y:S01]  /*10c0*/  LDCU UR7, c[0x0][UR7+0x2b4] ;  /* 0x00005680070777ac */ /* 0x000ee20008000800 */
[----:B------:R-:W-:Y:S01]  /*10d0*/  UISETP.NE.AND UP2, UPT, UR10, 0x2, UPT ;  /* 0x000000020a00788c */ /* 0x000fe2000bf45270 */
[----:B------:R-:W2:Y:S01]  /*10e0*/  LDC R9, c[0x0][0xb24] ;  /* 0x0002c900ff097b82 */ /* 0x000ea20000000800 */
[----:B------:R-:W-:-:S05]  /*10f0*/  CS2R.32 R58, SR_CgaSize ;  /* 0x00000000003a7805 */ /* 0x000fca0000008a00 */
[----:B------:R-:W-:-:S06]  /*1100*/  IMAD R58, R58, -0xa0, RZ ;  /* 0xffffff603a3a7824 */ /* 0x000fcc00078e02ff */
[----:B------:R-:W4:Y:S08]  /*1110*/  LDC R58, c[0x0][R58+0x2a4] ;  /* 0x0000a9003a3a7b82 */ /* 0x000f300000000800 */
[----:B------:R-:W4:Y:S01]  /*1120*/  LDC R26, c[0x0][0xb24] ;  /* 0x0002c900ff1a7b82 */ /* 0x000f220000000800 */
[----:B-1----:R-:W-:Y:S01]  /*1130*/  I2FP.F32.U32 R4, R11 ;  /* 0x0000000b00047245 */ /* 0x002fe20000201000 */
[----:B------:R-:W-:-:S06]  /*1140*/  IMAD.MOV.U32 R21, RZ, RZ, R11 ;  /* 0x000000ffff157224 */ /* 0x000fcc00078e000b */
[----:B------:R-:W1:Y:S01]  /*1150*/  S2UR UR36, SR_CTAID.Z ;  /* 0x00000000002479c3 */ /* 0x000e620000002700 */
[----:B--2---:R-:W-:Y:S02]  /*1160*/  ISETP.GE.AND P0, PT, R9, 0x1, PT ;  /* 0x000000010900780c */ /* 0x004fe40003f06270 */
[----:B------:R-:W-:Y:S01]  /*1170*/  I2FP.F32.U32 R2, R20 ;  /* 0x0000001400027245 */ /* 0x000fe20000201000 */
[----:B------:R-:W-:-:S04]  /*1180*/  FMUL R4, R4, UR8 ;  /* 0x0000000804047c20 */ /* 0x000fc80008400000 */
[----:B---3--:R-:W-:Y:S01]  /*1190*/  FMUL R2, R2, UR7 ;  /* 0x0000000702027c20 */ /* 0x008fe20008400000 */
[----:B------:R-:W2:Y:S01]  /*11a0*/  F2I.U32.TRUNC.NTZ R60, R4 ;  /* 0x00000004003c7305 */ /* 0x000ea2000020f000 */
[----:B------:R-:W3:Y:S07]  /*11b0*/  LDCU UR7, c[0x0][0xb30] ;  /* 0x00016600ff0777ac */ /* 0x000eee0008000800 */
[----:B------:R-:W1:Y:S01]  /*11c0*/  F2I.U32.TRUNC.NTZ R3, R2 ;  /* 0x0000000200037305 */ /* 0x000e62000020f000 */
[----:B--2---:R-:W-:-:S04]  /*11d0*/  IMAD.MOV R60, RZ, RZ, -R60 ;  /* 0x000000ffff3c7224 */ /* 0x004fc800078e0a3c */
[----:B----4-:R-:W-:Y:S01]  /*11e0*/  IMAD R60, R0, R60, R11 ;  /* 0x0000003c003c7224 */ /* 0x010fe200078e020b */
[----:B------:R-:W-:Y:S01]  /*11f0*/  PRMT R0, RZ, 0x7610, R0 ;  /* 0x00007610ff007816 */ /* 0x000fe20000000000 */
[----:B---3--:R-:W-:Y:S01]  /*1200*/  UISETP.NE.AND UP3, UPT, UR7, 0x1, UPT ;  /* 0x000000010700788c */ /* 0x008fe2000bf65270 */
[----:B-1----:R-:W-:-:S05]  /*1210*/  IADD3 R3, PT, PT, -R3, RZ, RZ ;  /* 0x000000ff03037210 */ /* 0x002fca0007ffe1ff */
[----:B------:R-:W-:Y:S01]  /*1220*/  IMAD R58, R58, R3, R20 ;  /* 0x000000033a3a7224 */ /* 0x000fe200078e0214 */
[----:B------:R-:W-:Y:S06]  /*1230*/  BRA.U UP4, `(.L_x_18) ;  /* 0x0000000104247547 */ /* 0x000fec000b800000 */
[----:B------:R-:W-:Y:S01]  /*1240*/  ISETP.NE.AND P1, PT, R58, RZ, PT ;  /* 0x000000ff3a00720c */ /* 0x000fe20003f25270 */
[----:B------:R-:W-:Y:S01]  /*1250*/  IMAD.MOV.U32 R0, RZ, RZ, 0x3 ;  /* 0x00000003ff007424 */ /* 0x000fe200078e00ff */
[C---:B------:R-:W-:Y:S02]  /*1260*/  LOP3.LUT R3, R60.reuse, 0xfffffffe, RZ, 0xc0, !PT ;  /* 0xfffffffe3c037812 */ /* 0x040fe400078ec0ff */
[----:B------:R-:W-:Y:S02]  /*1270*/  ISETP.LT.U32.OR P1, PT, R60, 0x2, !P1 ;  /* 0x000000023c00780c */ /* 0x000fe40004f21470 */
[----:B------:R-:W-:Y:S02]  /*1280*/  SHF.L.U32 R0, R0, R3, RZ ;  /* 0x0000000300007219 */ /* 0x000fe400000006ff */
[----:B------:R-:W-:Y:S02]  /*1290*/  SEL R5, RZ, 0x1, !P1 ;  /* 0x00000001ff057807 */ /* 0x000fe40004800000 */
[----:B------:R-:W-:-:S05]  /*12a0*/  SEL R2, RZ, 0x2, !P1 ;  /* 0x00000002ff027807 */ /* 0x000fca0004800000 */
[----:B------:R-:W-:-:S05]  /*12b0*/  IMAD.IADD R2, R5, 0x1, R2 ;  /* 0x0000000105027824 */ /* 0x000fca00078e0202 */
[----:B------:R-:W-:Y:S02]  /*12c0*/  PRMT R8, R2, 0x7610, R8 ;  /* 0x0000761002087816 */ /* 0x000fe40000000008 */
.L_x_18:
[----:B------:R-:W-:Y:S05]  /*12d0*/  @!P0 BRA `(.L_x_19) ;  /* 0x0000000000b88947 */ /* 0x000fea0003800000 */
[----:B------:R-:W1:Y:S01]  /*12e0*/  LDC.64 R4, c[0x0][0xb18] ;  /* 0x0002c600ff047b82 */ /* 0x000e620000000a00 */
[----:B------:R-:W-:-:S07]  /*12f0*/  ISETP.NE.AND P0, PT, R9, 0x1, PT ;  /* 0x000000010900780c */ /* 0x000fce0003f05270 */
[----:B------:R-:W2:Y:S08]  /*1300*/  LDC R14, c[0x0][0xb0c] ;  /* 0x0002c300ff0e7b82 */ /* 0x000eb00000000800 */
[----:B------:R-:W3:Y:S08]  /*1310*/  LDC R13, c[0x0][0x370] ;  /* 0x0000dc00ff0d7b82 */ /* 0x000ef00000000800 */
[----:B------:R-:W4:Y:S01]  /*1320*/  LDC R16, c[0x0][0x374] ;  /* 0x0000dd00ff107b82 */ /* 0x000f220000000800 */
[----:B-1----:R-:W-:-:S07]  /*1330*/  ISETP.NE.AND P1, PT, R4, 0x1, PT ;  /* 0x000000010400780c */ /* 0x002fce0003f25270 */
[----:B------:R-:W3:Y:S01]  /*1340*/  LDC.64 R6, c[0x0][0xb10] ;  /* 0x0002c400ff067b82 */ /* 0x000ee20000000a00 */
[----:B--2---:R-:W-:-:S07]  /*1350*/  ISETP.NE.AND P2, PT, R14, 0x1, PT ;  /* 0x000000010e00780c */ /* 0x004fce0003f45270 */
[----:B------:R-:W1:Y:S08]  /*1360*/  LDC R12, c[0x0][0xb20] ;  /* 0x0002c800ff0c7b82 */ /* 0x000e700000000800 */
[----:B------:R-:W2:Y:S01]  /*1370*/  LDC.64 R2, c[0x0][0xb28] ;  /* 0x0002ca00ff027b82 */ /* 0x000ea20000000a00 */
[----:B----4-:R-:W-:-:S04]  /*1380*/  IMAD.HI.U32 R15, R16, R5, RZ ;  /* 0x00000005100f7227 */ /* 0x010fc800078e00ff */
[----:B------:R-:W-:-:S04]  /*1390*/  IMAD.HI.U32 R5, R20, R5, RZ ;  /* 0x0000000514057227 */ /* 0x000fc800078e00ff */
[----:B---3--:R-:W-:-:S04]  /*13a0*/  IMAD.HI.U32 R18, R13, R6, RZ ;  /* 0x000000060d127227 */ /* 0x008fc800078e00ff */
[C---:B------:R-:W-:Y:S01]  /*13b0*/  IMAD.HI.U32 R22, R11.reuse, R6, RZ ;  /* 0x000000060b167227 */ /* 0x040fe200078e00ff */
[-C--:B------:R-:W-:Y:S02]  /*13c0*/  @P2 SHF.R.U32.HI R13, RZ, R7.reuse, R18 ;  /* 0x00000007ff0d2219 */ /* 0x080fe40000011612 */
[-C--:B-1----:R-:W-:Y:S02]  /*13d0*/  @P1 SHF.R.U32.HI R16, RZ, R12.reuse, R15 ;  /* 0x0000000cff101219 */ /* 0x082fe4000001160f */
[----:B------:R-:W-:Y:S02]  /*13e0*/  SHF.R.U32.HI R5, RZ, R12, R5 ;  /* 0x0000000cff057219 */ /* 0x000fe40000011605 */
[----:B------:R-:W-:Y:S02]  /*13f0*/  SHF.R.U32.HI R22, RZ, R7, R22 ;  /* 0x00000007ff167219 */ /* 0x000fe40000011616 */
[----:B------:R-:W-:Y:S01]  /*1400*/  SEL R5, R20, R5, !P1 ;  /* 0x0000000514057207 */ /* 0x000fe20004800000 */
[----:B--2---:R-:W-:Y:S01]  /*1410*/  IMAD.HI.U32 R18, R16, R2, RZ ;  /* 0x0000000210127227 */ /* 0x004fe200078e00ff */
[----:B------:R-:W-:-:S02]  /*1420*/  SEL R21, R11, R22, !P2 ;  /* 0x000000160b157207 */ /* 0x000fc40005000000 */
[----:B------:R-:W-:Y:S01]  /*1430*/  IADD3 R7, PT, PT, -R5, RZ, RZ ;  /* 0x000000ff05077210 */ /* 0x000fe20007ffe1ff */
[----:B------:R-:W-:Y:S01]  /*1440*/  IMAD.HI.U32 R6, R13, R2, RZ ;  /* 0x000000020d067227 */ /* 0x000fe200078e00ff */
[----:B------:R-:W-:-:S03]  /*1450*/  @P0 SHF.R.U32.HI R16, RZ, R3, R18 ;  /* 0x00000003ff100219 */ /* 0x000fc60000011612 */
[----:B------:R-:W-:Y:S01]  /*1460*/  IMAD R7, R4, R7, R20 ;  /* 0x0000000704077224 */ /* 0x000fe200078e0214 */
[----:B------:R-:W-:Y:S01]  /*1470*/  @P0 SHF.R.U32.HI R13, RZ, R3, R6 ;  /* 0x00000003ff0d0219 */ /* 0x000fe20000011606 */
[----:B------:R-:W-:-:S04]  /*1480*/  IMAD R16, R16, R9, RZ ;  /* 0x0000000910107224 */ /* 0x000fc800078e02ff */
[----:B------:R-:W-:Y:S01]  /*1490*/  IMAD R6, R13, R9, RZ ;  /* 0x000000090d067224 */ /* 0x000fe200078e02ff */
[----:B------:R-:W-:-:S04]  /*14a0*/  ISETP.GE.AND P1, PT, R5, R16, PT ;  /* 0x000000100500720c */ /* 0x000fc80003f26270 */
[----:B------:R-:W-:Y:S01]  /*14b0*/  ISETP.GE.OR P1, PT, R21, R6, P1 ;  /* 0x000000061500720c */ /* 0x000fe20000f26670 */
[----:B------:R-:W-:-:S05]  /*14c0*/  IMAD.HI.U32 R6, R5, R2, RZ ;  /* 0x0000000205067227 */ /* 0x000fca00078e00ff */
[----:B------:R-:W-:-:S04]  /*14d0*/  SHF.R.U32.HI R6, RZ, R3, R6 ;  /* 0x00000003ff067219 */ /* 0x000fc80000011606 */
[----:B------:R-:W-:-:S03]  /*14e0*/  SEL R6, R5, R6, !P0 ;  /* 0x0000000605067207 */ /* 0x000fc60004000000 */
[----:B------:R-:W-:Y:S01]  /*14f0*/  @!P1 IMAD.HI.U32 R12, R21, R2, RZ ;  /* 0x00000002150c9227 */ /* 0x000fe200078e00ff */
[----:B------:R-:W-:-:S04]  /*1500*/  IADD3 R2, PT, PT, -R6, RZ, RZ ;  /* 0x000000ff06027210 */ /* 0x000fc80007ffe1ff */
[----:B------:R-:W-:Y:S01]  /*1510*/  @!P1 SHF.R.U32.HI R12, RZ, R3, R12 ;  /* 0x00000003ff0c9219 */ /* 0x000fe2000001160c */
[----:B------:R-:W-:-:S03]  /*1520*/  IMAD R2, R9, R2, R5 ;  /* 0x0000000209027224 */ /* 0x000fc600078e0205 */
[----:B------:R-:W-:-:S05]  /*1530*/  @!P1 SEL R3, R21, R12, !P0 ;  /* 0x0000000c15039207 */ /* 0x000fca0004000000 */
[--C-:B------:R-:W-:Y:S02]  /*1540*/  @!P1 IMAD.IADD R6, R6, 0x1, -R3.reuse ;  /* 0x0000000106069824 */ /* 0x100fe400078e0a03 */
[----:B------:R-:W-:Y:S01]  /*1550*/  @!P1 IMAD R3, R2, R13, R3 ;  /* 0x0000000d02039224 */ /* 0x000fe200078e0203 */
[----:B------:R-:W-:Y:S01]  /*1560*/  IADD3 R2, PT, PT, -R21, RZ, RZ ;  /* 0x000000ff15027210 */ /* 0x000fe20007ffe1ff */
[----:B------:R-:W-:Y:S02]  /*1570*/  @!P1 IMAD R5, R6, R9, R21 ;  /* 0x0000000906059224 */ /* 0x000fe400078e0215 */
[----:B------:R-:W-:Y:S02]  /*1580*/  @!P1 IMAD.MOV.U32 R21, RZ, RZ, R3 ;  /* 0x000000ffff159224 */ /* 0x000fe400078e0003 */
[----:B------:R-:W-:Y:S02]  /*1590*/  IMAD R2, R14, R2, R11 ;  /* 0x000000020e027224 */ /* 0x000fe400078e020b */
[----:B------:R-:W-:-:S02]  /*15a0*/  IMAD R20, R5, R4, R7 ;  /* 0x0000000405147224 */ /* 0x000fc400078e0207 */
[----:B------:R-:W-:Y:S02]  /*15b0*/  IMAD R21, R21, R14, R2 ;  /* 0x0000000e15157224 */ /* 0x000fe400078e0202 */
.L_x_19:
[----:B------:R-:W-:Y:S05]  /*15c0*/  BRA.U UP3, `(.L_x_20) ;  /* 0x0000000103407547 */ /* 0x000fea000b800000 */
[----:B------:R-:W1:Y:S08]  /*15d0*/  LDC.64 R4, c[0x0][0xb10] ;  /* 0x0002c400ff047b82 */ /* 0x000e700000000a00 */
[----:B------:R-:W2:Y:S08]  /*15e0*/  LDC.64 R2, c[0x0][0xb18] ;  /* 0x0002c600ff027b82 */ /* 0x000eb00000000a00 */
[----:B------:R-:W3:Y:S08]  /*15f0*/  LDC R6, c[0x0][0xb20] ;  /* 0x0002c800ff067b82 */ /* 0x000ef00000000800 */
[----:B------:R-:W4:Y:S01]  /*1600*/  LDC R12, c[0x0][0xb0c] ;  /* 0x0002c300ff0c7b82 */ /* 0x000f220000000800 */
[----:B-1----:R-:W-:-:S05]  /*1610*/  IMAD.HI.U32 R4, R21, R4, RZ ;  /* 0x0000000415047227 */ /* 0x002fca00078e00ff */
[----:B------:R-:W-:Y:S01]  /*1620*/  SHF.R.U32.HI R4, RZ, R5, R4 ;  /* 0x00000005ff047219 */ /* 0x000fe20000011604 */
[----:B--2---:R-:W-:Y:S01]  /*1630*/  IMAD.HI.U32 R3, R20, R3, RZ ;  /* 0x0000000314037227 */ /* 0x004fe200078e00ff */
[----:B------:R-:W-:-:S04]  /*1640*/  ISETP.NE.AND P0, PT, R2, 0x1, PT ;  /* 0x000000010200780c */ /* 0x000fc80003f05270 */
[----:B---3--:R-:W-:-:S04]  /*1650*/  SHF.R.U32.HI R3, RZ, R6, R3 ;  /* 0x00000006ff037219 */ /* 0x008fc80000011603 */
[----:B------:R-:W-:Y:S02]  /*1660*/  SEL R3, R20, R3, !P0 ;  /* 0x0000000314037207 */ /* 0x000fe40004000000 */
[----:B----4-:R-:W-:-:S04]  /*1670*/  ISETP.NE.AND P1, PT, R12, 0x1, PT ;  /* 0x000000010c00780c */ /* 0x010fc80003f25270 */
[----:B------:R-:W-:-:S05]  /*1680*/  SEL R6, R21, R4, !P1 ;  /* 0x0000000415067207 */ /* 0x000fca0004800000 */
[----:B------:R-:W-:Y:S02]  /*1690*/  IMAD.IADD R4, R3, 0x1, -R6 ;  /* 0x0000000103047824 */ /* 0x000fe400078e0a06 */
[----:B------:R-:W-:Y:S02]  /*16a0*/  IMAD.IADD R3, R6, 0x1, -R3 ;  /* 0x0000000106037824 */ /* 0x000fe400078e0a03 */
[----:B------:R-:W-:Y:S02]  /*16b0*/  IMAD R21, R4, R12, R21 ;  /* 0x0000000c04157224 */ /* 0x000fe400078e0215 */
[----:B------:R-:W-:Y:S02]  /*16c0*/  IMAD R20, R3, R2, R20 ;  /* 0x0000000203147224 */ /* 0x000fe400078e0214 */
.L_x_20:
[----:B------:R-:W-:Y:S05]  /*16d0*/  BRA.U !UP1, `(.L_x_21) ;  /* 0x00000001090c7547 */ /* 0x000fea000b800000 */
[----:B------:R-:W-:Y:S01]  /*16e0*/  UCGABAR_WAIT ;  /* 0x0000000000007dc7 */ /* 0x000fe20008000000 */
[----:B------:R-:W-:Y:S01]  /*16f0*/  CCTL.IVALL ;  /* 0x00000000ff00798f */ /* 0x000fe20002000000 */
[----:B------:R-:W-:Y:S05]  /*1700*/  BRA `(.L_x_22) ;  /* 0x0000000000047947 */ /* 0x000fea0003800000 */
.L_x_21:
[----:B------:R-:W-:Y:S06]  /*1710*/  BAR.SYNC.DEFER_BLOCKING 0x0 ;  /* 0x0000000000007b1d */ /* 0x000fec0000010000 */
.L_x_22:
[----:B------:R-:W-:Y:S05]  /*1720*/  BRA.U UP2, `(.L_x_23) ;  /* 0x00000019028c7547 */ /* 0x000fea000b800000 */
[----:B------:R-:W1:Y:S01]  /*1730*/  LDCU UR4, c[0x0][0x38c] ;  /* 0x00007180ff0477ac */ /* 0x000e620008000800 */
[----:B------:R-:W2:Y:S01]  /*1740*/  LDC R9, c[0x0][0x370] ;  /* 0x0000dc00ff097b82 */ /* 0x000ea20000000800 */
[C---:B------:R-:W-:Y:S01]  /*1750*/  IMAD.SHL.U32 R17, R11.reuse, 0x20, RZ ;  /* 0x000000200b117824 */ /* 0x040fe200078e00ff */
[----:B------:R-:W-:Y:S01]  /*1760*/  PLOP3.LUT P1, PT, PT, PT, UP5, 0x80, 0x8 ;  /* 0x000000000008781c */ /* 0x000fe20003f2f058 */
[----:B------:R-:W-:Y:S01]  /*1770*/  HFMA2 R15, -RZ, RZ, 0, 5.9604644775390625e-08 ;  /* 0x00000001ff0f7431 */ /* 0x000fe200000001ff */
[----:B------:R-:W-:Y:S01]  /*1780*/  UISETP.NE.AND UP1, UPT, UR10, URZ, UPT ;  /* 0x000000ff0a00728c */ /* 0x000fe2000bf25270 */
[----:B------:R-:W-:Y:S01]  /*1790*/  HFMA2 R12, -RZ, RZ, 0, 0 ;  /* 0x00000000ff0c7431 */ /* 0x000fe200000001ff */
[----:B------:R-:W-:Y:S01]  /*17a0*/  ISETP.NE.AND P4, PT, R10, RZ, P5 ;  /* 0x000000ff0a00720c */ /* 0x000fe20002f85270 */
[----:B------:R-:W-:Y:S01]  /*17b0*/  IMAD.SHL.U32 R16, R11, 0x40, RZ ;  /* 0x000000400b107824 */ /* 0x000fe200078e00ff */
[----:B------:R-:W3:Y:S01]  /*17c0*/  LDC R0, c[0x0][0x374] ;  /* 0x0000dd00ff007b82 */ /* 0x000ee20000000800 */
[----:B------:R-:W-:Y:S01]  /*17d0*/  PLOP3.LUT P1, PT, P1, PT, PT, 0x8, 0x80 ;  /* 0x000000000080781c */ /* 0x000fe20000f2e170 */
[----:B------:R-:W-:Y:S01]  /*17e0*/  IMAD.MOV.U32 R14, RZ, RZ, RZ ;  /* 0x000000ffff0e7224 */ /* 0x000fe200078e00ff */
[----:B------:R-:W-:Y:S01]  /*17f0*/  MOV R8, 0x1 ;  /* 0x0000000100087802 */ /* 0x000fe20000000f00 */
[----:B------:R-:W-:Y:S01]  /*1800*/  IMAD.MOV.U32 R10, RZ, RZ, RZ ;  /* 0x000000ffff0a7224 */ /* 0x000fe200078e00ff */
[----:B------:R-:W-:Y:S01]  /*1810*/  LOP3.LUT R17, R17, 0x20, RZ, 0xc0, !PT ;  /* 0x0000002011117812 */ /* 0x000fe200078ec0ff */
[----:B------:R-:W4:Y:S01]  /*1820*/  LDCU.64 UR14, c[0x0][0x348] ;  /* 0x00006900ff0e77ac */ /* 0x000f220008000a00 */
[----:B-1----:R-:W-:-:S02]  /*1830*/  UIADD3 UR5, UPT, UPT, UR4, 0x3f, URZ ;  /* 0x0000003f04057890 */ /* 0x002fc4000fffe0ff */
[----:B------:R-:W-:Y:S02]  /*1840*/  USEL UR22, UR6, 0x2, UP1 ;  /* 0x0000000206167887 */ /* 0x000fe40008800000 */
[----:B------:R-:W-:Y:S01]  /*1850*/  USHF.R.S32.HI UR7, URZ, 0x1f, UR5 ;  /* 0x0000001fff077899 */ /* 0x000fe20008011405 */
[----:B------:R-:W-:-:S03]  /*1860*/  UMOV UR23, URZ ;  /* 0x000000ff00177c82 */ /* 0x000fc60008000000 */
[----:B------:R-:W-:Y:S02]  /*1870*/  ULEA.HI UR7, UR7, UR5, URZ, 0x6 ;  /* 0x0000000507077291 */ /* 0x000fe4000f8f30ff */
[----:B------:R-:W-:Y:S02]  /*1880*/  UIADD3 UR5, UPT, UPT, UR4, -0x1, URZ ;  /* 0xffffffff04057890 */ /* 0x000fe4000fffe0ff */
[----:B------:R-:W-:Y:S02]  /*1890*/  USHF.R.S32.HI UR7, URZ, 0x6, UR7 ;  /* 0x00000006ff077899 */ /* 0x000fe40008011407 */
[----:B------:R-:W-:Y:S02]  /*18a0*/  UISETP.GE.U32.AND UP2, UPT, UR5, -0x7f, UPT ;  /* 0xffffff810500788c */ /* 0x000fe4000bf46070 */
[----:B------:R-:W-:Y:S02]  /*18b0*/  UISETP.LT.U32.AND UP0, UPT, UR7, 0x11, UPT ;  /* 0x000000110700788c */ /* 0x000fe4000bf01070 */
[----:B------:R-:W-:-:S02]  /*18c0*/  UIADD3 UR4, UPT, UPT, UR4, 0x7e, URZ ;  /* 0x0000007e04047890 */ /* 0x000fc4000fffe0ff */
[----:B------:R-:W-:-:S04]  /*18d0*/  USEL UR5, UR7, 0x11, UP0 ;  /* 0x0000001107057887 */ /* 0x000fc80008000000 */
[----:B------:R-:W-:Y:S02]  /*18e0*/  UIADD3 UR21, UPT, UPT, UR5, -0x1, URZ ;  /* 0xffffffff05157890 */ /* 0x000fe4000fffe0ff */
[----:B------:R-:W-:Y:S02]  /*18f0*/  @UP2 UIADD3 UR21, UPT, UPT, UR5, URZ, URZ ;  /* 0x000000ff05152290 */ /* 0x000fe4000fffe0ff */
[----:B------:R-:W-:Y:S02]  /*1900*/  UIADD3 UR24, UPT, UPT, UR7, -UR5, URZ ;  /* 0x8000000507187290 */ /* 0x000fe4000fffe0ff */
[----:B------:R-:W-:Y:S02]  /*1910*/  UIADD3 UR13, UPT, UPT, UR21, 0x1, URZ ;  /* 0x00000001150d7890 */ /* 0x000fe4000fffe0ff */
[----:B--2-4-:R-:W-:-:S12]  /*1920*/  UIADD3 UR21, UPT, UPT, -UR21, URZ, URZ ;  /* 0x000000ff15157290 */ /* 0x014fd8000fffe1ff */
.L_x_43:
[----:B------:R-:W-:Y:S01]  /*1930*/  UISETP.NE.AND UP0, UPT, UR37, URZ, UPT ;  /* 0x000000ff2500728c */ /* 0x000fe2000bf05270 */
[----:B------:R-:W1:Y:S08]  /*1940*/  S2UR UR37, SR_CgaCtaId ;  /* 0x00000000002579c3 */ /* 0x000e700000008800 */
[----:B------:R-:W-:Y:S05]  /*1950*/  BRA.U UP0, `(.L_x_24) ;  /* 0x0000000100347547 */ /* 0x000fea000b800000 */
[----:B------:R-:W2:Y:S01]  /*1960*/  S2R R2, SR_CgaCtaId ;  /* 0x0000000000027919 */ /* 0x000ea20000008800 */
[----:B------:R-:W-:-:S04]  /*1970*/  MOV R3, 0x400 ;  /* 0x0000040000037802 */ /* 0x000fc80000000f00 */
[----:B--2---:R-:W-:Y:S02]  /*1980*/  LEA R3, R2, R3, 0x18 ;  /* 0x0000000302037211 */ /* 0x004fe400078ec0ff */
[----:B------:R-:W-:-:S03]  /*1990*/  SHF.L.U32 R2, R8, 0x1f, RZ ;  /* 0x0000001f08027819 */ /* 0x000fc600000006ff */
[----:B------:R-:W-:-:S04]  /*19a0*/  IMAD R3, R10, 0x8, R3 ;  /* 0x000000080a037824 */ /* 0x000fc800078e0203 */
[----:B------:R-:W2:Y:S02]  /*19b0*/  SYNCS.PHASECHK.TRANS64.TRYWAIT P0, [R3+URZ+0x1c0], R2 ;  /* 0x0001c002030075a7 */ /* 0x000ea400080011ff */
[----:B--2---:R-:W-:Y:S05]  /*19c0*/  @!P0 BRA `(.L_x_25) ;  /* 0x0000006400588947 */ /* 0x004fea0003800000 */
.L_x_147:
[----:B------:R-:W-:Y:S01]  /*19d0*/  VIADD R10, R10, 0x1 ;  /* 0x000000010a0a7836 */ /* 0x000fe20000000000 */
[----:B------:R2:W-:Y:S04]  /*19e0*/  SYNCS.ARRIVE.TRANS64.A1T0 RZ, [R3+URZ+0x1b0], RZ ;  /* 0x0001b0ff03ff79a7 */ /* 0x0005e800081000ff */
[----:B------:R-:W-:-:S04]  /*19f0*/  ISETP.NE.AND P0, PT, R10, 0x2, PT ;  /* 0x000000020a00780c */ /* 0x000fc80003f05270 */
[----:B------:R-:W-:Y:S02]  /*1a00*/  SEL R10, R10, RZ, P0 ;  /* 0x000000ff0a0a7207 */ /* 0x000fe40000000000 */
[----:B--2---:R-:W-:-:S04]  /*1a10*/  SEL R3, RZ, 0x1, P0 ;  /* 0x00000001ff037807 */ /* 0x004fc80000000000 */
[----:B------:R-:W-:-:S07]  /*1a20*/  LOP3.LUT R8, R8, R3, RZ, 0x3c, !PT ;  /* 0x0000000308087212 */ /* 0x000fce00078e3cff */
.L_x_24:
[----:B------:R-:W-:Y:S01]  /*1a30*/  UMOV UR6, 0x400 ;  /* 0x0000040000067882 */ /* 0x000fe20000000000 */
[----:B------:R-:W-:Y:S01]  /*1a40*/  LEA.HI R3, R21, R21, RZ, 0x1 ;  /* 0x0000001515037211 */ /* 0x000fe200078f08ff */
[----:B-1----:R-:W-:Y:S01]  /*1a50*/  ULEA UR6, UR37, UR6, 0x18 ;  /* 0x0000000625067291 */ /* 0x002fe2000f8ec0ff */
[----:B------:R-:W-:Y:S01]  /*1a60*/  SHF.L.U32 R2, R15, 0x1f, RZ ;  /* 0x0000001f0f027819 */ /* 0x000fe200000006ff */
[----:B------:R-:W-:Y:S01]  /*1a70*/  UISETP.GE.U32.AND UP0, UPT, UR4, 0x7f, UPT ;  /* 0x0000007f0400788c */ /* 0x000fe2000bf06070 */
[----:B------:R-:W-:Y:S01]  /*1a80*/  R2UR UR35, R16 ;  /* 0x00000000102372ca */ /* 0x000fe200000e0000 */
[----:B------:R-:W-:Y:S01]  /*1a90*/  ULEA UR8, UR23, UR6, 0x3 ;  /* 0x0000000617087291 */ /* 0x000fe2000f8e18ff */
[----:B------:R-:W-:Y:S01]  /*1aa0*/  IMAD.SHL.U32 R3, R3, 0x40, RZ ;  /* 0x0000004003037824 */ /* 0x000fe200078e00ff */
[----:B------:R-:W-:Y:S01]  /*1ab0*/  R2UR UR11, R17 ;  /* 0x00000000110b72ca */ /* 0x000fe200000e0000 */
[----:B------:R-:W-:-:S03]  /*1ac0*/  UMOV UR25, URZ ;  /* 0x000000ff00197c82 */ /* 0x000fc60008000000 */
[----:B------:R-:W-:-:S03]  /*1ad0*/  LOP3.LUT R3, R3, 0xffffff80, RZ, 0xc0, !PT ;  /* 0xffffff8003037812 */ /* 0x000fc600078ec0ff */
[----:B------:R1:W2:Y:S01]  /*1ae0*/  SYNCS.PHASECHK.TRANS64.TRYWAIT P0, [UR8+0x88], R2 ;  /* 0x00008802ff0075a7 */ /* 0x0002a20008001108 */
[----:B------:R-:W-:Y:S02]  /*1af0*/  R2UR UR9, R3 ;  /* 0x00000000030972ca */ /* 0x000fe400000e0000 */
[----:B------:R-:W-:-:S11]  /*1b00*/  R2UR UR8, R20 ;  /* 0x00000000140872ca */ /* 0x000fd600000e0000 */
[----:B------:R-:W-:Y:S02]  /*1b10*/  ULOP3.LUT UR35, UR9, 0x40, UR35, 0xf8, !UPT ;  /* 0x0000004009237892 */ /* 0x000fe4000f8ef823 */
[----:B------:R-:W-:Y:S01]  /*1b20*/  ULEA UR11, UR8, UR11, 0x6 ;  /* 0x0000000b080b7291 */ /* 0x000fe2000f8e30ff */
[----:B------:R-:W-:Y:S11]  /*1b30*/  BRA.U !UP0, `(.L_x_26) ;  /* 0x0000000108c07547 */ /* 0x000ff6000b800000 */
[----:B------:R-:W-:Y:S01]  /*1b40*/  UMOV UR16, UR21 ;  /* 0x0000001500107c82 */ /* 0x000fe20008000000 */
[----:B------:R-:W-:Y:S01]  /*1b50*/  UMOV UR17, UR23 ;  /* 0x0000001700117c82 */ /* 0x000fe20008000000 */
[----:B------:R-:W-:-:S05]  /*1b60*/  UMOV UR34, URZ ;  /* 0x000000ff00227c82 */ /* 0x000fca0008000000 */
.L_x_32:
[----:B------:R-:W-:Y:S01]  /*1b70*/  ULEA UR33, UR17, UR6, 0x3 ;  /* 0x0000000611217291 */ /* 0x000fe2000f8e18ff */
[----:B------:R-:W-:Y:S01]  /*1b80*/  @P5 MOV R3, 0x6000 ;  /* 0x0000600000035802 */ /* 0x000fe20000000f00 */
[----:B-12-4-:R-:W-:Y:S10]  /*1b90*/  @P0 BRA `(.L_x_27) ;  /* 0x00000000000c0947 */ /* 0x016ff40003800000 */
[----:B------:R-:W-:-:S04]  /*1ba0*/  SHF.L.U32 R5, R15, 0x1f, RZ ;  /* 0x0000001f0f057819 */ /* 0x000fc800000006ff */
[----:B------:R-:W2:Y:S02]  /*1bb0*/  SYNCS.PHASECHK.TRANS64.TRYWAIT P0, [UR33+0x88], R5 ;  /* 0x00008805ff0075a7 */ /* 0x000ea40008001121 */
[----:B--2---:R-:W-:Y:S05]  /*1bc0*/  @!P0 BRA `(.L_x_28) ;  /* 0x0000006000ec8947 */ /* 0x004fea0003800000 */
.L_x_27:
[----:B------:R2:W-:Y:S01]  /*1bd0*/  @P5 SYNCS.ARRIVE.TRANS64 RZ, [UR33], R3 ;  /* 0x00000003ffff59a7 */ /* 0x0005e20008000021 */
[----:B------:R-:W-:Y:S02]  /*1be0*/  ULOP3.LUT UR8, UR22, 0x2, URZ, 0xfc, !UPT ;  /* 0x0000000216087892 */ /* 0x000fe4000f8efcff */
[----:B------:R-:W-:Y:S02]  /*1bf0*/  UIADD3 UR16, UPT, UPT, UR16, 0x1, URZ ;  /* 0x0000000110107890 */ /* 0x000fe4000fffe0ff */
[----:B------:R-:W-:Y:S02]  /*1c00*/  UISETP.NE.AND UP0, UPT, UR8, 0x2, UPT ;  /* 0x000000020800788c */ /* 0x000fe4000bf05270 */
[----:B------:R-:W-:-:S07]  /*1c10*/  UISETP.NE.AND UP2, UPT, UR16, 0x1, UPT ;  /* 0x000000011000788c */ /* 0x000fce000bf45270 */
[----:B------:R-:W-:Y:S05]  /*1c20*/  BRA.U UP0, `(.L_x_29) ;  /* 0x0000000100047547 */ /* 0x000fea000b800000 */
[----:B------:R-:W-:Y:S05]  /*1c30*/  BPT.TRAP 0x1 ;  /* 0x000000040000795c */ /* 0x000fea0000300000 */
.L_x_29:
[----:B------:R-:W-:Y:S04]  /*1c40*/  BSSY.RECONVERGENT B0, `(.L_x_30) ;  /* 0x0000003000007945 */ /* 0x000fe80003800200 */
[----:B------:R-:W-:Y:S05]  /*1c50*/  @!P4 BRA `(.L_x_31) ;  /* 0x000000000004c947 */ /* 0x000fea0003800000 */
[----:B------:R-:W-:Y:S05]  /*1c60*/  BPT.TRAP 0x1 ;  /* 0x000000040000795c */ /* 0x000fea0000300000 */
.L_x_31:
[----:B------:R-:W-:Y:S05]  /*1c70*/  BSYNC.RECONVERGENT B0 ;  /* 0x0000000000007941 */ /* 0x000fea0003800200 */
.L_x_30:
[----:B------:R-:W-:Y:S02]  /*1c80*/  UIADD3 UR23, UPT, UPT, UR17, 0x1, URZ ;  /* 0x0000000111177890 */ /* 0x000fe4000fffe0ff */
[----:B------:R-:W-:Y:S02]  /*1c90*/  ULEA UR32, UR17, UR6, 0xd ;  /* 0x0000000611207291 */ /* 0x000fe4000f8e68ff */
[----:B------:R-:W-:Y:S02]  /*1ca0*/  UISETP.NE.AND UP0, UPT, UR23, 0x11, UPT ;  /* 0x000000111700788c */ /* 0x000fe4000bf05270 */
[----:B------:R-:W-:Y:S02]  /*1cb0*/  UIADD3 UR28, UP1, UPT, UR14, 0x80, URZ ;  /* 0x000000800e1c7890 */ /* 0x000fe4000ff3e0ff */
[----:B------:R-:W-:Y:S02]  /*1cc0*/  USEL UR9, URZ, 0x1, UP0 ;  /* 0x00000001ff097887 */ /* 0x000fe40008000000 */
[----:B------:R-:W-:-:S02]  /*1cd0*/  USEL UR23, UR23, URZ, UP0 ;  /* 0x000000ff17177287 */ /* 0x000fc40008000000 */
[----:B------:R-:W-:Y:S02]  /*1ce0*/  UIADD3 UR26, UP0, UPT, UR14, 0x180, URZ ;  /* 0x000001800e1a7890 */ /* 0x000fe4000ff1e0ff */
[----:B------:R-:W-:Y:S01]  /*1cf0*/  ULEA UR8, UR23, UR6, 0x3 ;  /* 0x0000000617087291 */ /* 0x000fe2000f8e18ff */
[----:B------:R-:W-:Y:S01]  /*1d00*/  LOP3.LUT R15, R15, UR9, RZ, 0x3c, !PT ;  /* 0x000000090f0f7c12 */ /* 0x000fe2000f8e3cff */
[----:B------:R-:W-:Y:S02]  /*1d10*/  ULOP3.LUT UR33, UR33, 0xfefffff8, URZ, 0xc0, !UPT ;  /* 0xfefffff821217892 */ /* 0x000fe4000f8ec0ff */
[----:B------:R-:W-:Y:S01]  /*1d20*/  UIADD3.X UR29, UPT, UPT, URZ, UR15, URZ, UP1, !UPT ;  /* 0x0000000fff1d7290 */ /* 0x000fe20008ffe4ff */
[----:B-1----:R-:W-:Y:S01]  /*1d30*/  SHF.L.U32 R2, R15, 0x1f, RZ ;  /* 0x0000001f0f027819 */ /* 0x002fe200000006ff */
[----:B------:R-:W-:Y:S02]  /*1d40*/  UIADD3 UR32, UPT, UPT, UR32, 0x3400, URZ ;  /* 0x0000340020207890 */ /* 0x000fe4000fffe0ff */
[----:B------:R-:W-:Y:S01]  /*1d50*/  UIADD3.X UR27, UPT, UPT, URZ, UR15, URZ, UP0, !UPT ;  /* 0x0000000fff1b7290 */ /* 0x000fe200087fe4ff */
[----:B------:R4:W1:Y:S01]  /*1d60*/  SYNCS.PHASECHK.TRANS64.TRYWAIT P0, [UR8+0x88], R2 ;  /* 0x00008802ff0075a7 */ /* 0x0008620008001108 */
[----:B------:R-:W-:Y:S01]  /*1d70*/  ULEA UR8, UR17, UR6, 0xc ;  /* 0x0000000611087291 */ /* 0x000fe2000f8e60ff */
[----:B------:R-:W-:Y:S01]  /*1d80*/  UMOV UR18, 0x0 ;  /* 0x0000000000127882 */ /* 0x000fe20000000000 */
[----:B------:R-:W-:-:S02]  /*1d90*/  UMOV UR19, 0x10000000 ;  /* 0x1000000000137882 */ /* 0x000fc40000000000 */
[----:B------:R-:W-:Y:S01]  /*1da0*/  UIADD3 UR8, UPT, UPT, UR8, 0x25400, URZ ;  /* 0x0002540008087890 */ /* 0x000fe2000fffe0ff */
[----:B------:R2:W-:Y:S01]  /*1db0*/  UTMALDG.3D.2CTA [UR32], [UR28], desc[UR18] ;  /* 0x000012201c0075b4 */ /* 0x0005e20008211000 */
[----:B------:R-:W-:Y:S01]  /*1dc0*/  UMOV UR10, UR34 ;  /* 0x00000022000a7c82 */ /* 0x000fe20008000000 */
[----:B------:R-:W-:Y:S01]  /*1dd0*/  UMOV UR12, UR36 ;  /* 0x00000024000c7c82 */ /* 0x000fe20008000000 */
[----:B------:R-:W-:Y:S01]  /*1de0*/  UMOV UR9, UR33 ;  /* 0x0000002100097c82 */ /* 0x000fe20008000000 */
[----:B------:R-:W-:Y:S01]  /*1df0*/  UMOV UR25, UR13 ;  /* 0x0000000d00197c82 */ /* 0x000fe20008000000 */
[----:B------:R-:W-:-:S03]  /*1e00*/  UMOV UR17, UR23 ;  /* 0x0000001700117c82 */ /* 0x000fc60008000000 */
[----:B------:R4:W-:Y:S01]  /*1e10*/  UTMALDG.3D.2CTA [UR8], [UR26], desc[UR18] ;  /* 0x000012081a0075b4 */ /* 0x0009e20008211000 */
[----:B--2---:R-:W-:Y:S01]  /*1e20*/  UIADD3 UR34, UPT, UPT, UR34, 0x40, URZ ;  /* 0x0000004022227890 */ /* 0x004fe2000fffe0ff */
[----:B------:R-:W-:Y:S11]  /*1e30*/  BRA.U UP2, `(.L_x_32) ;  /* 0xfffffffd024c7547 */ /* 0x000ff6000b83ffff */
.L_x_26:
[----:B----4-:R-:W-:Y:S01]  /*1e40*/  ULEA UR8, UR23, UR6, 0x3 ;  /* 0x0000000617087291 */ /* 0x010fe2000f8e18ff */
[----:B-1----:R-:W-:Y:S01]  /*1e50*/  SHF.L.U32 R2, R15, 0x1f, RZ ;  /* 0x0000001f0f027819 */ /* 0x002fe200000006ff */
[----:B------:R-:W-:Y:S01]  /*1e60*/  @!P1 SYNCS.ARRIVE.TRANS64.A1T0 RZ, [UR6+0x148], RZ ;  /* 0x000148ffffff99a7 */ /* 0x000fe20008100006 */
[----:B------:R-:W-:-:S06]  /*1e70*/  UISETP.GT.AND UP0, UPT, UR7, UR5, UPT ;  /* 0x000000050700728c */ /* 0x000fcc000bf04270 */
[----:B--2---:R1:W2:Y:S03]  /*1e80*/  SYNCS.PHASECHK.TRANS64.TRYWAIT P0, [UR8+0x88], R2 ;  /* 0x00008802ff0075a7 */ /* 0x0042a60008001108 */
[----:B------:R-:W-:Y:S05]  /*1e90*/  BRA.U !UP0, `(.L_x_33) ;  /* 0x0000000108c07547 */ /* 0x000fea000b800000 */
[----:B------:R-:W-:Y:S01]  /*1ea0*/  UIADD3 UR26, UPT, UPT, UR24, UR25, URZ ;  /* 0x00000019181a7290 */ /* 0x000fe2000fffe0ff */
[----:B------:R-:W-:-:S11]  /*1eb0*/  UMOV UR27, UR23 ;  /* 0x00000017001b7c82 */ /* 0x000fd60008000000 */
.L_x_39:
[----:B------:R-:W-:Y:S01]  /*1ec0*/  ULEA UR17, UR27, UR6, 0x3 ;  /* 0x000000061b117291 */ /* 0x000fe2000f8e18ff */
[----:B--2---:R-:W-:Y:S01]  /*1ed0*/  @P5 MOV R3, 0x6000 ;  /* 0x0000600000035802 */ /* 0x004fe20000000f00 */
[----:B-12---:R-:W-:Y:S10]  /*1ee0*/  @P0 BRA `(.L_x_34) ;  /* 0x00000000000c0947 */ /* 0x006ff40003800000 */
[----:B------:R-:W-:-:S04]  /*1ef0*/  SHF.L.U32 R5, R15, 0x1f, RZ ;  /* 0x0000001f0f057819 */ /* 0x000fc800000006ff */
[----:B------:R-:W2:Y:S02]  /*1f00*/  SYNCS.PHASECHK.TRANS64.TRYWAIT P0, [UR17+0x88], R5 ;  /* 0x00008805ff0075a7 */ /* 0x000ea40008001111 */
[----:B--2---:R-:W-:Y:S05]  /*1f10*/  @!P0 BRA `(.L_x_35) ;  /* 0x0000006000308947 */ /* 0x004fea0003800000 */
.L_x_34:
[----:B------:R2:W-:Y:S01]  /*1f20*/  @P5 SYNCS.ARRIVE.TRANS64 RZ, [UR17], R3 ;  /* 0x00000003ffff59a7 */ /* 0x0005e20008000011 */
[----:B------:R-:W-:-:S04]  /*1f30*/  ULOP3.LUT UR8, UR22, 0x2, URZ, 0xfc, !UPT ;  /* 0x0000000216087892 */ /* 0x000fc8000f8efcff */
[----:B------:R-:W-:-:S09]  /*1f40*/  UISETP.NE.AND UP0, UPT, UR8, 0x2, UPT ;  /* 0x000000020800788c */ /* 0x000fd2000bf05270 */
[----:B------:R-:W-:Y:S05]  /*1f50*/  BRA.U UP0, `(.L_x_36) ;  /* 0x0000000100047547 */ /* 0x000fea000b800000 */
[----:B------:R-:W-:Y:S05]  /*1f60*/  BPT.TRAP 0x1 ;  /* 0x000000040000795c */ /* 0x000fea0000300000 */
.L_x_36:
[----:B------:R-:W-:Y:S04]  /*1f70*/  BSSY.RECONVERGENT B0, `(.L_x_37) ;  /* 0x0000003000007945 */ /* 0x000fe80003800200 */
[----:B------:R-:W-:Y:S05]  /*1f80*/  @!P4 BRA `(.L_x_38) ;  /* 0x000000000004c947 */ /* 0x000fea0003800000 */
[----:B------:R-:W-:Y:S05]  /*1f90*/  BPT.TRAP 0x1 ;  /* 0x000000040000795c */ /* 0x000fea0000300000 */
.L_x_38:
[----:B------:R-:W-:Y:S05]  /*1fa0*/  BSYNC.RECONVERGENT B0 ;  /* 0x0000000000007941 */ /* 0x000fea0003800200 */
.L_x_37:
        /* <DEDUP_REMOVED lines=9> */
[----:B------:R-:W-:Y:S02]  /*2040*/  USHF.L.U32 UR18, UR25, 0x6, URZ ;  /* 0x0000000619127899 */ /* 0x000fe400080006ff */
[----:B------:R-:W-:Y:S01]  /*2050*/  ULOP3.LUT UR17, UR17, 0xfefffff8, URZ, 0xc0, !UPT ;  /* 0xfefffff811117892 */ /* 0x000fe2000f8ec0ff */
[----:B-1----:R-:W-:Y:S01]  /*2060*/  SHF.L.U32 R2, R15, 0x1f, RZ ;  /* 0x0000001f0f027819 */ /* 0x002fe200000006ff */
[----:B------:R-:W-:Y:S02]  /*2070*/  UIADD3 UR16, UPT, UPT, UR16, 0x3400, URZ ;  /* 0x0000340010107890 */ /* 0x000fe4000fffe0ff */
[----:B------:R-:W-:Y:S01]  /*2080*/  UIADD3.X UR33, UPT, UPT, URZ, UR15, URZ, UP1, !UPT ;  /* 0x0000000fff217290 */ /* 0x000fe20008ffe4ff */
[----:B------:R4:W1:Y:S01]  /*2090*/  SYNCS.PHASECHK.TRANS64.TRYWAIT P0, [UR8+0x88], R2 ;  /* 0x00008802ff0075a7 */ /* 0x0008620008001108 */
[----:B------:R-:W-:-:S02]  /*20a0*/  ULEA UR8, UR27, UR6, 0xc ;  /* 0x000000061b087291 */ /* 0x000fc4000f8e60ff */
[----:B------:R-:W-:Y:S02]  /*20b0*/  UIADD3.X UR31, UPT, UPT, URZ, UR15, URZ, UP0, !UPT ;  /* 0x0000000fff1f7290 */ /* 0x000fe400087fe4ff */
[----:B------:R-:W-:Y:S01]  /*20c0*/  UIADD3 UR8, UPT, UPT, UR8, 0x25400, URZ ;  /* 0x0002540008087890 */ /* 0x000fe2000fffe0ff */
[----:B------:R-:W-:Y:S01]  /*20d0*/  UMOV UR28, 0x0 ;  /* 0x00000000001c7882 */ /* 0x000fe20000000000 */
[----:B------:R-:W-:Y:S01]  /*20e0*/  UMOV UR29, 0x10000000 ;  /* 0x10000000001d7882 */ /* 0x000fe20000000000 */
[----:B------:R-:W-:Y:S01]  /*20f0*/  UMOV UR19, UR35 ;  /* 0x0000002300137c82 */ /* 0x000fe20008000000 */
[----:B------:R-:W-:Y:S01]  /*2100*/  UMOV UR20, UR36 ;  /* 0x0000002400147c82 */ /* 0x000fe20008000000 */
[----:B------:R-:W-:Y:S01]  /*2110*/  UMOV UR12, UR36 ;  /* 0x00000024000c7c82 */ /* 0x000fe20008000000 */
[----:B------:R-:W-:Y:S01]  /*2120*/  UMOV UR9, UR17 ;  /* 0x0000001100097c82 */ /* 0x000fe20008000000 */
[----:B------:R-:W-:Y:S01]  /*2130*/  UMOV UR10, UR18 ;  /* 0x00000012000a7c82 */ /* 0x000fe20008000000 */
[----:B------:R4:W-:Y:S01]  /*2140*/  UTMALDG.3D.2CTA [UR16], [UR32], desc[UR28] ;  /* 0x00001c10200075b4 */ /* 0x0009e20008211000 */
[----:B------:R-:W-:Y:S01]  /*2150*/  UIADD3 UR25, UPT, UPT, UR25, 0x1, URZ ;  /* 0x0000000119197890 */ /* 0x000fe2000fffe0ff */
[----:B------:R-:W-:-:S03]  /*2160*/  UMOV UR27, UR23 ;  /* 0x00000017001b7c82 */ /* 0x000fc60008000000 */
[----:B------:R-:W-:Y:S01]  /*2170*/  UISETP.NE.AND UP0, UPT, UR25, UR26, UPT ;  /* 0x0000001a1900728c */ /* 0x000fe2000bf05270 */
[----:B------:R4:W-:Y:S08]  /*2180*/  UTMALDG.3D.2CTA [UR8], [UR30], desc[UR28] ;  /* 0x00001c081e0075b4 */ /* 0x0009f00008211000 */
[----:B----4-:R-:W-:Y:S05]  /*2190*/  BRA.U UP0, `(.L_x_39) ;  /* 0xfffffffd00487547 */ /* 0x010fea000b83ffff */
.L_x_33:
[----:B-1----:R-:W-:Y:S01]  /*21a0*/  LEA R2, R14, UR6, 0x3 ;  /* 0x000000060e027c11 */ /* 0x002fe2000f8e18ff */
[----:B------:R-:W-:Y:S01]  /*21b0*/  NOP ;  /* 0x0000000000007918 */ /* 0x000fe20000000000 */
[----:B--2---:R-:W-:Y:S02]  /*21c0*/  SHF.L.U32 R3, R12, 0x1f, RZ ;  /* 0x0000001f0c037819 */ /* 0x004fe400000006ff */
[----:B------:R-:W-:Y:S02]  /*21d0*/  LEA R4, R14, UR6, 0x4 ;  /* 0x000000060e047c11 */ /* 0x000fe4000f8e20ff */
[----:B------:R-:W1:Y:S02]  /*21e0*/  SYNCS.PHASECHK.TRANS64.TRYWAIT P0, [R2+URZ+0x150], R3 ;  /* 0x00015003020075a7 */ /* 0x000e6400080011ff */
[----:B-1----:R-:W-:Y:S05]  /*21f0*/  @!P0 BRA `(.L_x_40) ;  /* 0x0000005c00908947 */ /* 0x002fea0003800000 */
.L_x_150:
[----:B------:R-:W2:Y:S01]  /*2200*/  LDS.128 R4, [R4+0x1e0] ;  /* 0x0001e00004047984 */ /* 0x000ea20000000c00 */
[----:B------:R-:W-:Y:S01]  /*2210*/  ISETP.GE.AND P0, PT, R26, 0x1, PT ;  /* 0x000000011a00780c */ /* 0x000fe20003f06270 */
[----:B-1----:R-:W-:Y:S01]  /*2220*/  VIADD R2, R2, 0x160 ;  /* 0x0000016002027836 */ /* 0x002fe20000000000 */
[----:B------:R-:W-:Y:S01]  /*2230*/  @!PT LDS RZ, [RZ] ;  /* 0x00000000fffff984 */ /* 0x000fe20000000800 */
[----:B------:R-:W-:Y:S01]  /*2240*/  @!PT LDS RZ, [RZ] ;  /* 0x00000000fffff984 */ /* 0x000fe20000000800 */
[----:B------:R-:W-:Y:S01]  /*2250*/  @!PT LDS RZ, [RZ] ;  /* 0x00000000fffff984 */ /* 0x000fe20000000800 */
[----:B------:R-:W-:Y:S01]  /*2260*/  @!PT LDS RZ, [RZ] ;  /* 0x00000000fffff984 */ /* 0x000fe20000000800 */
[----:B------:R1:W-:Y:S06]  /*2270*/  MEMBAR.ALL.CTA ;  /* 0x0000000000007992 */ /* 0x0003ec0000008000 */
[----:B-1----:R-:W1:Y:S01]  /*2280*/  FENCE.VIEW.ASYNC.S ;  /* 0x00000000000073c6 */ /* 0x002e620000000000 */
[----:B------:R-:W-:-:S04]  /*2290*/  PRMT R2, RZ, 0x654, R2 ;  /* 0x00000654ff027816 */ /* 0x000fc80000000002 */
[----:B-1----:R1:W-:Y:S01]  /*22a0*/  SYNCS.ARRIVE.TRANS64.RED.A1T0 RZ, [R2+URZ], RZ ;  /* 0x000000ff02ff79a7 */ /* 0x0023e200081004ff */
[----:B--2---:R-:W-:-:S13]  /*22b0*/  LOP3.LUT P2, RZ, R6, 0x1, RZ, 0xc0, !PT ;  /* 0x0000000106ff7812 */ /* 0x004fda000784c0ff */
[----:B------:R-:W-:Y:S01]  /*22c0*/  @P2 SHF.R.U32.HI R3, RZ, 0x10, R5 ;  /* 0x00000010ff032819 */ /* 0x000fe20000011605 */
[----:B------:R-:W-:Y:S01]  /*22d0*/  VOTEU.ANY UP0, P2 ;  /* 0x0000000000ff7886 */ /* 0x000fe20001000100 */
[----:B------:R-:W-:Y:S02]  /*22e0*/  @P2 MOV R13, R4 ;  /* 0x00000004000d2202 */ /* 0x000fe40000000f00 */
[----:B------:R-:W-:Y:S02]  /*22f0*/  @P2 R2UR.BROADCAST UR8, R3 ;  /* 0x00000000030822ca */ /* 0x000fe400008e0000 */
[----:B------:R-:W-:-:S11]  /*2300*/  @P2 LOP3.LUT R11, R5, 0xffff, RZ, 0xc0, !PT ;  /* 0x0000ffff050b2812 */ /* 0x000fd600078ec0ff */
[----:B------:R-:W-:Y:S01]  /*2310*/  @UP0 UMOV UR36, UR8 ;  /* 0x0000000800240c82 */ /* 0x000fe20008000000 */
[----:B-1----:R-:W-:Y:S05]  /*2320*/  @!P0 BRA `(.L_x_41) ;  /* 0x0000000000b88947 */ /* 0x002fea0003800000 */
[----:B------:R-:W3:Y:S01]  /*2330*/  LDC.64 R4, c[0x0][0xb18] ;  /* 0x0002c600ff047b82 */ /* 0x000ee20000000a00 */
[----:B------:R-:W-:-:S07]  /*2340*/  ISETP.NE.AND P3, PT, R26, 0x1, PT ;  /* 0x000000011a00780c */ /* 0x000fce0003f65270 */
[----:B------:R-:W1:Y:S08]  /*2350*/  LDC.64 R6, c[0x0][0xb10] ;  /* 0x0002c400ff067b82 */ /* 0x000e700000000a00 */
[----:B------:R-:W2:Y:S08]  /*2360*/  LDC R18, c[0x0][0xb20] ;  /* 0x0002c800ff127b82 */ /* 0x000eb00000000800 */
[----:B------:R-:W4:Y:S01]  /*2370*/  LDC R20, c[0x0][0xb0c] ;  /* 0x0002c300ff147b82 */ /* 0x000f220000000800 */
[----:B---3--:R-:W-:Y:S01]  /*2380*/  IMAD.HI.U32 R19, R0, R5, RZ ;  /* 0x0000000500137227 */ /* 0x008fe200078e00ff */
[----:B------:R-:W-:-:S03]  /*2390*/  ISETP.NE.AND P0, PT, R4, 0x1, PT ;  /* 0x000000010400780c */ /* 0x000fc60003f05270 */
[----:B------:R-:W-:-:S03]  /*23a0*/  IMAD.HI.U32 R5, R11, R5, RZ ;  /* 0x000000050b057227 */ /* 0x000fc600078e00ff */
[----:B------:R-:W3:Y:S01]  /*23b0*/  LDC.64 R2, c[0x0][0xb28] ;  /* 0x0002ca00ff027b82 */ /* 0x000ee20000000a00 */
[----:B-1----:R-:W-:-:S04]  /*23c0*/  IMAD.HI.U32 R22, R9, R6, RZ ;  /* 0x0000000609167227 */ /* 0x002fc800078e00ff */
[----:B------:R-:W-:Y:S01]  /*23d0*/  IMAD.HI.U32 R24, R13, R6, RZ ;  /* 0x000000060d187227 */ /* 0x000fe200078e00ff */
[----:B------:R-:W-:Y:S02]  /*23e0*/  SHF.R.U32.HI R22, RZ, R7, R22 ;  /* 0x00000007ff167219 */ /* 0x000fe40000011616 */
[-C--:B--2---:R-:W-:Y:S02]  /*23f0*/  SHF.R.U32.HI R19, RZ, R18.reuse, R19 ;  /* 0x00000012ff137219 */ /* 0x084fe40000011613 */
[----:B------:R-:W-:Y:S02]  /*2400*/  SHF.R.U32.HI R18, RZ, R18, R5 ;  /* 0x00000012ff127219 */ /* 0x000fe40000011605 */
[----:B------:R-:W-:Y:S02]  /*2410*/  SEL R19, R0, R19, !P0 ;  /* 0x0000001300137207 */ /* 0x000fe40004000000 */
[----:B------:R-:W-:Y:S02]  /*2420*/  SHF.R.U32.HI R24, RZ, R7, R24 ;  /* 0x00000007ff187219 */ /* 0x000fe40000011618 */
[----:B----4-:R-:W-:-:S02]  /*2430*/  ISETP.NE.AND P1, PT, R20, 0x1, PT ;  /* 0x000000011400780c */ /* 0x010fc40003f25270 */
[----:B------:R-:W-:Y:S02]  /*2440*/  SEL R5, R11, R18, !P0 ;  /* 0x000000120b057207 */ /* 0x000fe40004000000 */
[----:B------:R-:W-:Y:S02]  /*2450*/  SEL R21, R9, R22, !P1 ;  /* 0x0000001609157207 */ /* 0x000fe40004800000 */
[----:B------:R-:W-:Y:S01]  /*2460*/  SEL R7, R13, R24, !P1 ;  /* 0x000000180d077207 */ /* 0x000fe20004800000 */
[----:B---3--:R-:W-:-:S04]  /*2470*/  IMAD.HI.U32 R22, R19, R2, RZ ;  /* 0x0000000213167227 */ /* 0x008fc800078e00ff */
[----:B------:R-:W-:Y:S01]  /*2480*/  IMAD.HI.U32 R6, R21, R2, RZ ;  /* 0x0000000215067227 */ /* 0x000fe200078e00ff */
[----:B------:R-:W-:-:S04]  /*2490*/  @P3 SHF.R.U32.HI R19, RZ, R3, R22 ;  /* 0x00000003ff133219 */ /* 0x000fc80000011616 */
        /* <DEDUP_REMOVED lines=8> */
[----:B------:R-:W-:-:S04]  /*2520*/  @!P0 IMAD.HI.U32 R18, R7, R2, RZ ;  /* 0x0000000207128227 */ /* 0x000fc800078e00ff */
[----:B------:R-:W-:Y:S01]  /*2530*/  IMAD.MOV R2, RZ, RZ, -R6 ;  /* 0x000000ffff027224 */ /* 0x000fe200078e0a06 */
[----:B------:R-:W-:-:S03]  /*2540*/  @!P0 SHF.R.U32.HI R18, RZ, R3, R18 ;  /* 0x00000003ff128219 */ /* 0x000fc60000011612 */
[----:B------:R-:W-:Y:S01]  /*2550*/  IMAD R2, R26, R2, R5 ;  /* 0x000000021a027224 */ /* 0x000fe200078e0205 */
[----:B------:R-:W-:Y:S02]  /*2560*/  @!P0 SEL R3, R7, R18, !P3 ;  /* 0x0000001207038207 */ /* 0x000fe40005800000 */
[----:B------:R-:W-:-:S03]  /*2570*/  IADD3 R18, PT, PT, -R5, RZ, RZ ;  /* 0x000000ff05127210 */ /* 0x000fc60007ffe1ff */
[--C-:B------:R-:W-:Y:S02]  /*2580*/  @!P0 IMAD.IADD R6, R6, 0x1, -R3.reuse ;  /* 0x0000000106068824 */ /* 0x100fe400078e0a03 */
[----:B------:R-:W-:Y:S01]  /*2590*/  @!P0 IMAD R3, R2, R21, R3 ;  /* 0x0000001502038224 */ /* 0x000fe200078e0203 */
[----:B------:R-:W-:Y:S01]  /*25a0*/  IADD3 R2, PT, PT, -R7, RZ, RZ ;  /* 0x000000ff07027210 */ /* 0x000fe20007ffe1ff */
[----:B------:R-:W-:Y:S02]  /*25b0*/  @!P0 IMAD R5, R26, R6, R7 ;  /* 0x000000061a058224 */ /* 0x000fe400078e0207 */
[----:B------:R-:W-:Y:S02]  /*25c0*/  IMAD R11, R4, R18, R11 ;  /* 0x00000012040b7224 */ /* 0x000fe400078e020b */
[----:B------:R-:W-:Y:S02]  /*25d0*/  @!P0 IMAD.MOV.U32 R7, RZ, RZ, R3 ;  /* 0x000000ffff078224 */ /* 0x000fe400078e0003 */
[----:B------:R-:W-:-:S02]  /*25e0*/  IMAD R2, R20, R2, R13 ;  /* 0x0000000214027224 */ /* 0x000fc400078e020d */
[----:B------:R-:W-:Y:S02]  /*25f0*/  IMAD R11, R5, R4, R11 ;  /* 0x00000004050b7224 */ /* 0x000fe400078e020b */
[----:B------:R-:W-:Y:S02]  /*2600*/  IMAD R13, R7, R20, R2 ;  /* 0x00000014070d7224 */ /* 0x000fe400078e0202 */
.L_x_41:
[----:B------:R-:W1:Y:S02]  /*2610*/  LDCU UR8, c[0x0][0xb30] ;  /* 0x00016600ff0877ac */ /* 0x000e640008000800 */
[----:B-1----:R-:W-:-:S09]  /*2620*/  UISETP.NE.AND UP0, UPT, UR8, 0x1, UPT ;  /* 0x000000010800788c */ /* 0x002fd2000bf05270 */
[----:B------:R-:W-:Y:S05]  /*2630*/  BRA.U UP0, `(.L_x_42) ;  /* 0x0000000100407547 */ /* 0x000fea000b800000 */
[----:B------:R-:W1:Y:S08]  /*2640*/  LDC.64 R4, c[0x0][0xb10] ;  /* 0x0002c400ff047b82 */ /* 0x000e700000000a00 */
[----:B------:R-:W2:Y:S08]  /*2650*/  LDC.64 R2, c[0x0][0xb18] ;  /* 0x0002c600ff027b82 */ /* 0x000eb00000000a00 */
[----:B------:R-:W4:Y:S08]  /*2660*/  LDC R6, c[0x0][0xb20] ;  /* 0x0002c800ff067b82 */ /* 0x000f300000000800 */
[----:B------:R-:W3:Y:S01]  /*2670*/  LDC R18, c[0x0][0xb0c] ;  /* 0x0002c300ff127b82 */ /* 0x000ee20000000800 */
[----:B-1----:R-:W-:-:S05]  /*2680*/  IMAD.HI.U32 R4, R13, R4, RZ ;  /* 0x000000040d047227 */ /* 0x002fca00078e00ff */
[----:B------:R-:W-:Y:S01]  /*2690*/  SHF.R.U32.HI R4, RZ, R5, R4 ;  /* 0x00000005ff047219 */ /* 0x000fe20000011604 */
[----:B--2---:R-:W-:Y:S01]  /*26a0*/  IMAD.HI.U32 R3, R11, R3, RZ ;  /* 0x000000030b037227 */ /* 0x004fe200078e00ff */
[----:B------:R-:W-:-:S04]  /*26b0*/  ISETP.NE.AND P0, PT, R2, 0x1, PT ;  /* 0x000000010200780c */ /* 0x000fc80003f05270 */
[----:B----4-:R-:W-:-:S04]  /*26c0*/  SHF.R.U32.HI R6, RZ, R6, R3 ;  /* 0x00000006ff067219 */ /* 0x010fc80000011603 */
[----:B------:R-:W-:Y:S02]  /*26d0*/  SEL R3, R11, R6, !P0 ;  /* 0x000000060b037207 */ /* 0x000fe40004000000 */
[----:B---3--:R-:W-:-:S04]  /*26e0*/  ISETP.NE.AND P1, PT, R18, 0x1, PT ;  /* 0x000000011200780c */ /* 0x008fc80003f25270 */
[----:B------:R-:W-:-:S05]  /*26f0*/  SEL R4, R13, R4, !P1 ;  /* 0x000000040d047207 */ /* 0x000fca0004800000 */
[----:B------:R-:W-:Y:S02]  /*2700*/  IMAD.IADD R5, R3, 0x1, -R4 ;  /* 0x0000000103057824 */ /* 0x000fe400078e0a04 */
[----:B------:R-:W-:Y:S02]  /*2710*/  IMAD.IADD R3, R4, 0x1, -R3 ;  /* 0x0000000104037824 */ /* 0x000fe400078e0a03 */
[----:B------:R-:W-:Y:S02]  /*2720*/  IMAD R13, R5, R18, R13 ;  /* 0x00000012050d7224 */ /* 0x000fe400078e020d */
[----:B------:R-:W-:-:S07]  /*2730*/  IMAD R11, R3, R2, R11 ;  /* 0x00000002030b7224 */ /* 0x000fce00078e020b */
.L_x_42:
[----:B------:R-:W-:Y:S01]  /*2740*/  VIADD R14, R14, 0x1 ;  /* 0x000000010e0e7836 */ /* 0x000fe20000000000 */
[----:B------:R-:W-:Y:S01]  /*2750*/  PLOP3.LUT P1, PT, PT, PT, PT, 0x80, 0x8 ;  /* 0x000000000008781c */ /* 0x000fe20003f2f070 */
[----:B------:R-:W-:Y:S02]  /*2760*/  IMAD.IADD R21, R13, 0x1, R60 ;  /* 0x000000010d157824 */ /* 0x000fe400078e023c */
[----:B------:R-:W-:Y:S01]  /*2770*/  IMAD.IADD R20, R11, 0x1, R58 ;  /* 0x000000010b147824 */ /* 0x000fe200078e023a */
[----:B------:R-:W-:-:S04]  /*2780*/  ISETP.NE.AND P0, PT, R14, 0x2, PT ;  /* 0x000000020e00780c */ /* 0x000fc80003f05270 */
[----:B------:R-:W-:Y:S02]  /*2790*/  SEL R3, RZ, 0x1, P0 ;  /* 0x00000001ff037807 */ /* 0x000fe40000000000 */
[----:B------:R-:W-:Y:S02]  /*27a0*/  SEL R14, R14, RZ, P0 ;  /* 0x000000ff0e0e7207 */ /* 0x000fe40000000000 */
[----:B------:R-:W-:Y:S01]  /*27b0*/  LOP3.LUT R12, R12, R3, RZ, 0x3c, !PT ;  /* 0x000000030c0c7212 */ /* 0x000fe200078e3cff */
[----:B------:R-:W-:Y:S06]  /*27c0*/  @P2 BRA `(.L_x_43) ;  /* 0xfffffff000582947 */ /* 0x000fec000383ffff */
[----:B------:R-:W-:Y:S01]  /*27d0*/  UIADD3 UR6, UPT, UPT, UR6, 0x88, URZ ;  /* 0x0000008806067890 */ /* 0x000fe2000fffe0ff */
[----:B------:R-:W-:-:S03]  /*27e0*/  SHF.L.U32 R3, R15, 0x1f, RZ ;  /* 0x0000001f0f037819 */ /* 0x000fc600000006ff */
[----:B------:R-:W-:-:S09]  /*27f0*/  ULEA UR4, UR23, UR6, 0x3 ;  /* 0x0000000617047291 */ /* 0x000fd2000f8e18ff */
[----:B------:R-:W1:Y:S02]  /*2800*/  SYNCS.PHASECHK.TRANS64.TRYWAIT P0, [UR4], R3 ;  /* 0x00000003ff0075a7 */ /* 0x000e640008001104 */
[----:B-1----:R-:W-:Y:S05]  /*2810*/  @!P0 BRA `(.L_x_44) ;  /* 0x00000058001c8947 */ /* 0x002fea0003800000 */
.L_x_152:
[----:B------:R-:W-:-:S04]  /*2820*/  UIADD3 UR5, UPT, UPT, UR23, 0x1, URZ ;  /* 0x0000000117057890 */ /* 0x000fc8000fffe0ff */
[----:B------:R-:W-:-:S04]  /*2830*/  UISETP.NE.AND UP0, UPT, UR5, 0x11, UPT ;  /* 0x000000110500788c */ /* 0x000fc8000bf05270 */
[----:B------:R-:W-:Y:S02]  /*2840*/  USEL UR7, URZ, 0x1, UP0 ;  /* 0x00000001ff077887 */ /* 0x000fe40008000000 */
[----:B------:R-:W-:-:S04]  /*2850*/  USEL UR5, UR5, URZ, UP0 ;  /* 0x000000ff05057287 */ /* 0x000fc80008000000 */
[----:B------:R-:W-:Y:S01]  /*2860*/  ULEA UR4, UR5, UR6, 0x3 ;  /* 0x0000000605047291 */ /* 0x000fe2000f8e18ff */
[----:B------:R-:W-:-:S04]  /*2870*/  LOP3.LUT R2, R15, UR7, RZ, 0x3c, !PT ;  /* 0x000000070f027c12 */ /* 0x000fc8000f8e3cff */
[----:B-1----:R-:W-:-:S04]  /*2880*/  SHF.L.U32 R3, R2, 0x1f, RZ ;  /* 0x0000001f02037819 */ /* 0x002fc800000006ff */
[----:B------:R-:W1:Y:S02]  /*2890*/  SYNCS.PHASECHK.TRANS64.TRYWAIT P0, [UR4], R3 ;  /* 0x00000003ff0075a7 */ /* 0x000e640008001104 */
[----:B-1----:R-:W-:Y:S05]  /*28a0*/  @!P0 BRA `(.L_x_45) ;  /* 0x0000005800108947 */ /* 0x002fea0003800000 */
.L_x_154:
        /* <DEDUP_REMOVED lines=9> */
.L_x_156:
        /* <DEDUP_REMOVED lines=9> */
.L_x_158:
        /* <DEDUP_REMOVED lines=9> */
.L_x_160:
        /* <DEDUP_REMOVED lines=9> */
.L_x_162:
        /* <DEDUP_REMOVED lines=9> */
.L_x_164:
        /* <DEDUP_REMOVED lines=9> */
.L_x_166:
        /* <DEDUP_REMOVED lines=9> */
.L_x_168:
        /* <DEDUP_REMOVED lines=9> */
.L_x_170:
        /* <DEDUP_REMOVED lines=9> */
.L_x_172:
        /* <DEDUP_REMOVED lines=9> */
.L_x_174:
        /* <DEDUP_REMOVED lines=9> */
.L_x_176:
        /* <DEDUP_REMOVED lines=9> */
.L_x_178:
        /* <DEDUP_REMOVED lines=9> */
.L_x_180:
        /* <DEDUP_REMOVED lines=9> */
.L_x_182:
[----:B------:R-:W-:-:S04]  /*3090*/  UIADD3 UR5, UPT, UPT, UR5, 0x1, URZ ;  /* 0x0000000105057890 */ /* 0x000fc8000fffe0ff */
[----:B------:R-:W-:-:S04]  /*30a0*/  UISETP.NE.AND UP0, UPT, UR5, 0x11, UPT ;  /* 0x000000110500788c */ /* 0x000fc8000bf05270 */
[----:B------:R-:W-:Y:S02]  /*30b0*/  USEL UR4, URZ, 0x1, UP0 ;  /* 0x00000001ff047887 */ /* 0x000fe40008000000 */
[----:B------:R-:W-:-:S04]  /*30c0*/  USEL UR5, UR5, URZ, UP0 ;  /* 0x000000ff05057287 */ /* 0x000fc80008000000 */
[----:B------:R-:W-:Y:S01]  /*30d0*/  ULEA UR5, UR5, UR6, 0x3 ;  /* 0x0000000605057291 */ /* 0x000fe2000f8e18ff */
[----:B-1----:R-:W-:-:S04]  /*30e0*/  LOP3.LUT R3, R2, UR4, RZ, 0x3c, !PT ;  /* 0x0000000402037c12 */ /* 0x002fc8000f8e3cff */
[----:B------:R-:W-:Y:S01]  /*30f0*/  SHF.L.U32 R3, R3, 0x1f, RZ ;  /* 0x0000001f03037819 */ /* 0x000fe200000006ff */
[----:B---3--:R-:W-:-:S07]  /*3100*/  IMAD.U32 R0, RZ, RZ, UR5 ;  /* 0x00000005ff007e24 */ /* 0x008fce000f8e00ff */
.L_x_60:
[----:B-1----:R1:W2:Y:S02]  /*3110*/  SYNCS.PHASECHK.TRANS64.TRYWAIT P0, [R0+URZ], R3 ;  /* 0x00000003000075a7 */ /* 0x0022a400080011ff */
[----:B--2---:R-:W-:Y:S05]  /*3120*/  @!P0 NANOSLEEP.SYNCS 0x989680 ;  /* 0x009896800000895d */ /* 0x004fea0003900000 */
[----:B------:R-:W2:Y:S02]  /*3130*/  @!P0 SYNCS.PHASECHK.TRANS64 P0, [R0+URZ], R3 ;  /* 0x00000003000085a7 */ /* 0x000ea400080010ff */
[----:B--2---:R-:W-:Y:S05]  /*3140*/  @P0 EXIT ;  /* 0x000000000000094d */ /* 0x004fea0003800000 */
[----:B------:R-:W-:Y:S05]  /*3150*/  BRA `(.L_x_60) ;  /* 0xfffffffc00ec7947 */ /* 0x000fea000383ffff */
.L_x_23:
[----:B------:R-:W-:-:S04]  /*3160*/  UISETP.NE.AND UP1, UPT, UR37, URZ, UPT ;  /* 0x000000ff2500728c */ /* 0x000fc8000bf25270 */
[----:B------:R-:W-:-:S09]  /*3170*/  UISETP.NE.OR UP1, UPT, UR10, 0x1, UP1 ;  /* 0x000000010a00788c */ /* 0x000fd20008f25670 */
[----:B------:R-:W-:Y:S05]  /*3180*/  BRA.U UP1, `(.L_x_61) ;  /* 0x00000005014c7547 */ /* 0x000fea000b800000 */
[----:B------:R-:W-:Y:S01]  /*3190*/  HFMA2 R11, -RZ, RZ, 0, 0 ;  /* 0x00000000ff0b7431 */ /* 0x000fe200000001ff */
[----:B------:R-:W-:Y:S01]  /*31a0*/  ISETP.GE.U32.AND P2, PT, R10, 0x2, PT ;  /* 0x000000020a00780c */ /* 0x000fe20003f46070 */
[----:B------:R-:W-:Y:S01]  /*31b0*/  IMAD.MOV.U32 R12, RZ, RZ, 0x1 ;  /* 0x00000001ff0c7424 */ /* 0x000fe200078e00ff */
[----:B------:R-:W-:Y:S01]  /*31c0*/  CS2R R8, SRZ ;  /* 0x0000000000087805 */ /* 0x000fe2000001ff00 */
[----:B------:R-:W-:Y:S01]  /*31d0*/  IMAD.MOV.U32 R3, RZ, RZ, RZ ;  /* 0x000000ffff037224 */ /* 0x000fe200078e00ff */
[----:B------:R-:W-:Y:S01]  /*31e0*/  UMOV UR4, 0x400 ;  /* 0x0000040000047882 */ /* 0x000fe20000000000 */
[----:B------:R-:W-:Y:S01]  /*31f0*/  UMOV UR6, URZ ;  /* 0x000000ff00067c82 */ /* 0x000fe20008000000 */
[----:B------:R-:W-:-:S12]  /*3200*/  ULEA UR37, UR37, UR4, 0x18 ;  /* 0x0000000425257291 */ /* 0x000fd8000f8ec0ff */
.L_x_65:
[----:B------:R-:W-:Y:S02]  /*3210*/  LEA R0, R3, UR37, 0x3 ;  /* 0x0000002503007c11 */ /* 0x000fe4000f8e18ff */
[----:B------:R-:W-:-:S03]  /*3220*/  SHF.L.U32 R5, R8, 0x1f, RZ ;  /* 0x0000001f08057819 */ /* 0x000fc600000006ff */
[----:B------:R-:W-:Y:S01]  /*3230*/  VIADD R4, R0, 0x1c0 ;  /* 0x000001c000047836 */ /* 0x000fe20000000000 */
[----:B------:R-:W1:Y:S02]  /*3240*/  SYNCS.PHASECHK.TRANS64.TRYWAIT P0, [R0+URZ+0x1b0], R5 ;  /* 0x0001b005000075a7 */ /* 0x000e6400080011ff */
[----:B-1----:R-:W-:Y:S05]  /*3250*/  @!P0 BRA `(.L_x_62) ;  /* 0x00000054000c8947 */ /* 0x002fea0003800000 */
.L_x_183:
[----:B------:R-:W-:Y:S01]  /*3260*/  ULEA UR5, UR6, UR37, 0x3 ;  /* 0x0000002506057291 */ /* 0x000fe2000f8e18ff */
[----:B------:R-:W-:Y:S01]  /*3270*/  PRMT R4, RZ, 0x654, R4 ;  /* 0x00000654ff047816 */ /* 0x000fe20000000004 */
[----:B-1----:R-:W-:Y:S01]  /*3280*/  @!P2 IMAD.MOV.U32 R5, RZ, RZ, 0x10 ;  /* 0x00000010ff05a424 */ /* 0x002fe200078e00ff */
[----:B------:R-:W-:Y:S01]  /*3290*/  SHF.L.U32 R7, R12, 0x1f, RZ ;  /* 0x0000001f0c077819 */ /* 0x000fe200000006ff */
[----:B------:R-:W-:Y:S01]  /*32a0*/  UIADD3 UR4, UPT, UPT, UR5, 0x150, URZ ;  /* 0x0000015005047890 */ /* 0x000fe2000fffe0ff */
[----:B------:R1:W-:Y:S05]  /*32b0*/  SYNCS.ARRIVE.TRANS64.RED.A1T0 RZ, [R4+URZ], RZ ;  /* 0x000000ff04ff79a7 */ /* 0x0003ea00081004ff */
[----:B------:R-:W-:Y:S01]  /*32c0*/  IMAD.U32 R13, RZ, RZ, UR4 ;  /* 0x00000004ff0d7e24 */ /* 0x000fe2000f8e00ff */
[----:B------:R-:W2:Y:S04]  /*32d0*/  SYNCS.PHASECHK.TRANS64.TRYWAIT P0, [UR5+0x160], R7 ;  /* 0x00016007ff0075a7 */ /* 0x000ea80008001105 */
[----:B------:R-:W-:Y:S01]  /*32e0*/  PRMT R13, R10, 0x654, R13 ;  /* 0x000006540a0d7816 */ /* 0x000fe2000000000d */
[----:B-12---:R-:W-:Y:S06]  /*32f0*/  @!P0 BRA `(.L_x_63) ;  /* 0x0000005000f88947 */ /* 0x006fec0003800000 */
.L_x_185:
[----:B------:R-:W-:Y:S01]  /*3300*/  ULEA UR4, UR6, UR37, 0x4 ;  /* 0x0000002506047291 */ /* 0x000fe2000f8e20ff */
[----:B------:R-:W-:Y:S01]  /*3310*/  SEL R2, R13, R2, !P2 ;  /* 0x000000020d027207 */ /* 0x000fe20005000000 */
[----:B------:R-:W-:Y:S01]  /*3320*/  UIADD3 UR5, UPT, UPT, UR5, 0x150, URZ ;  /* 0x0000015005057890 */ /* 0x000fe2000fffe0ff */
[----:B-1----:R-:W-:Y:S01]  /*3330*/  LEA R0, R11, UR37, 0x3 ;  /* 0x000000250b007c11 */ /* 0x002fe2000f8e18ff */
[----:B------:R-:W-:Y:S01]  /*3340*/  UIADD3 UR4, UPT, UPT, UR4, 0x1e0, URZ ;  /* 0x000001e004047890 */ /* 0x000fe2000fffe0ff */
[----:B------:R1:W-:Y:S01]  /*3350*/  @!P2 SYNCS.ARRIVE.TRANS64.RED RZ, [R2+URZ], R5 ;  /* 0x0000000502ffa9a7 */ /* 0x0003e200080004ff */
[----:B------:R-:W-:Y:S01]  /*3360*/  UIADD3 UR6, UPT, UPT, UR6, 0x1, URZ ;  /* 0x0000000106067890 */ /* 0x000fe2000fffe0ff */
[----:B------:R-:W-:-:S03]  /*3370*/  VIADD R3, R3, 0x1 ;  /* 0x0000000103037836 */ /* 0x000fc60000000000 */
[----:B------:R-:W-:Y:S02]  /*3380*/  UISETP.NE.AND UP0, UPT, UR6, 0x2, UPT ;  /* 0x000000020600788c */ /* 0x000fe4000bf05270 */
[----:B------:R-:W-:Y:S01]  /*3390*/  ISETP.NE.AND P0, PT, R3, 0x2, PT ;  /* 0x000000020300780c */ /* 0x000fe20003f05270 */
[----:B------:R-:W-:Y:S06]  /*33a0*/  UGETNEXTWORKID.BROADCAST [UR4], [UR5] ;  /* 0x00000000040073ca */ /* 0x000fec0008000100 */
[----:B------:R-:W-:Y:S02]  /*33b0*/  USEL UR4, URZ, 0x1, UP0 ;  /* 0x00000001ff047887 */ /* 0x000fe40008000000 */
[----:B------:R-:W-:-:S04]  /*33c0*/  USEL UR6, UR6, URZ, UP0 ;  /* 0x000000ff06067287 */ /* 0x000fc80008000000 */
[----:B------:R-:W-:Y:S02]  /*33d0*/  LOP3.LUT R12, R12, UR4, RZ, 0x3c, !PT ;  /* 0x000000040c0c7c12 */ /* 0x000fe4000f8e3cff */
[----:B-1----:R-:W-:-:S04]  /*33e0*/  SHF.L.U32 R5, R9, 0x1f, RZ ;  /* 0x0000001f09057819 */ /* 0x002fc800000006ff */
[----:B------:R-:W1:Y:S02]  /*33f0*/  SYNCS.PHASECHK.TRANS64.TRYWAIT P1, [R0+URZ+0x150], R5 ;  /* 0x00015005000075a7 */ /* 0x000e6400080211ff */
[----:B-1----:R-:W-:Y:S05]  /*3400*/  @!P1 BRA `(.L_x_64) ;  /* 0x0000005000cc9947 */ /* 0x002fea0003800000 */
.L_x_186:
[----:B------:R-:W-:Y:S01]  /*3410*/  LEA R4, R11, UR37, 0x4 ;  /* 0x000000250b047c11 */ /* 0x000fe2000f8e20ff */
[----:B-1----:R-:W-:Y:S01]  /*3420*/  VIADD R0, R0, 0x160 ;  /* 0x0000016000007836 */ /* 0x002fe20000000000 */
[----:B------:R-:W-:Y:S01]  /*3430*/  SEL R3, R3, RZ, P0 ;  /* 0x000000ff03037207 */ /* 0x000fe20000000000 */
[----:B------:R-:W-:-:S03]  /*3440*/  VIADD R11, R11, 0x1 ;  /* 0x000000010b0b7836 */ /* 0x000fc60000000000 */
[----:B------:R-:W1:Y:S01]  /*3450*/  LDS.128 R4, [R4+0x1e0] ;  /* 0x0001e00004047984 */ /* 0x000e620000000c00 */
[----:B------:R-:W-:Y:S02]  /*3460*/  PRMT R0, RZ, 0x654, R0 ;  /* 0x00000654ff007816 */ /* 0x000fe40000000000 */
[C---:B------:R-:W-:Y:S01]  /*3470*/  ISETP.NE.AND P1, PT, R11.reuse, 0x2, PT ;  /* 0x000000020b00780c */ /* 0x040fe20003f25270 */
[----:B------:R-:W-:Y:S01]  /*3480*/  @!PT LDS RZ, [RZ] ;  /* 0x00000000fffff984 */ /* 0x000fe20000000800 */
[----:B------:R-:W-:Y:S01]  /*3490*/  @!PT LDS RZ, [RZ] ;  /* 0x00000000fffff984 */ /* 0x000fe20000000800 */
[----:B------:R-:W-:Y:S01]  /*34a0*/  @!PT LDS RZ, [RZ] ;  /* 0x00000000fffff984 */ /* 0x000fe20000000800 */
[----:B------:R-:W-:Y:S01]  /*34b0*/  @!PT LDS RZ, [RZ] ;  /* 0x00000000fffff984 */ /* 0x000fe20000000800 */
[----:B------:R2:W-:Y:S06]  /*34c0*/  MEMBAR.ALL.CTA ;  /* 0x0000000000007992 */ /* 0x0005ec0000008000 */
[----:B--2---:R-:W2:Y:S01]  /*34d0*/  FENCE.VIEW.ASYNC.S ;  /* 0x00000000000073c6 */ /* 0x004ea20000000000 */
[----:B------:R-:W-:Y:S01]  /*34e0*/  SEL R11, R11, RZ, P1 ;  /* 0x000000ff0b0b7207 */ /* 0x000fe20000800000 */
[----:B--2---:R2:W-:Y:S01]  /*34f0*/  SYNCS.ARRIVE.TRANS64.RED.A1T0 RZ, [R0+URZ], RZ ;  /* 0x000000ff00ff79a7 */ /* 0x0045e200081004ff */
[----:B-1----:R-:W-:-:S02]  /*3500*/  LOP3.LUT P3, RZ, R6, 0x1, RZ, 0xc0, !PT ;  /* 0x0000000106ff7812 */ /* 0x002fc4000786c0ff */
[----:B------:R-:W-:-:S04]  /*3510*/  SEL R5, RZ, 0x1, P0 ;  /* 0x00000001ff057807 */ /* 0x000fc80000000000 */
[----:B------:R-:W-:Y:S02]  /*3520*/  LOP3.LUT R8, R8, R5, RZ, 0x3c, !PT ;  /* 0x0000000508087212 */ /* 0x000fe400078e3cff */
[----:B--2---:R-:W-:-:S04]  /*3530*/  SEL R0, RZ, 0x1, P1 ;  /* 0x00000001ff007807 */ /* 0x004fc80000800000 */
[----:B------:R-:W-:Y:S01]  /*3540*/  LOP3.LUT R9, R9, R0, RZ, 0x3c, !PT ;  /* 0x0000000009097212 */ /* 0x000fe200078e3cff */
[----:B------:R-:W-:Y:S06]  /*3550*/  @P3 BRA `(.L_x_65) ;  /* 0xfffffffc002c3947 */ /* 0x000fec000383ffff */
[----:B------:R-:W-:Y:S01]  /*3560*/  ULEA UR5, UR6, UR37, 0x3 ;  /* 0x0000002506057291 */ /* 0x000fe2000f8e18ff */
[----:B------:R-:W-:-:S08]  /*3570*/  SHF.L.U32 R3, R12, 0x1f, RZ ;  /* 0x0000001f0c037819 */ /* 0x000fd000000006ff */
[----:B------:R-:W1:Y:S02]  /*3580*/  SYNCS.PHASECHK.TRANS64 P0, [UR5+0x160], R3 ;  /* 0x00016003ff0075a7 */ /* 0x000e640008001005 */
[----:B-1----:R-:W-:Y:S05]  /*3590*/  @P0 BRA `(.L_x_66) ;  /* 0x0000000000080947 */ /* 0x002fea0003800000 */
[----:B------:R-:W1:Y:S02]  /*35a0*/  SYNCS.PHASECHK.TRANS64.TRYWAIT P0, [UR5+0x160], R3 ;  /* 0x00016003ff0075a7 */ /* 0x000e640008001105 */
[----:B-1----:R-:W-:Y:S05]  /*35b0*/  @!P0 BRA `(.L_x_67) ;  /* 0x0000005000748947 */ /* 0x002fea0003800000 */
.L_x_66:
[----:B------:R-:W-:-:S04]  /*35c0*/  UIADD3 UR4, UPT, UPT, UR6, 0x1, URZ ;  /* 0x0000000106047890 */ /* 0x000fc8000fffe0ff */
[----:B------:R-:W-:-:S04]  /*35d0*/  UISETP.NE.AND UP0, UPT, UR4, 0x2, UPT ;  /* 0x000000020400788c */ /* 0x000fc8000bf05270 */
[----:B------:R-:W-:Y:S02]  /*35e0*/  USEL UR7, URZ, 0x1, UP0 ;  /* 0x00000001ff077887 */ /* 0x000fe40008000000 */
[----:B------:R-:W-:-:S04]  /*35f0*/  USEL UR4, UR4, URZ, UP0 ;  /* 0x000000ff04047287 */ /* 0x000fc80008000000 */
[----:B------:R-:W-:Y:S01]  /*3600*/  ULEA UR4, UR4, UR37, 0x3 ;  /* 0x0000002504047291 */ /* 0x000fe2000f8e18ff */
[----:B-1----:R-:W-:-:S04]  /*3610*/  LOP3.LUT R3, R12, UR7, RZ, 0x3c, !PT ;  /* 0x000000070c037c12 */ /* 0x002fc8000f8e3cff */
[----:B------:R-:W-:-:S04]  /*3620*/  SHF.L.U32 R0, R3, 0x1f, RZ ;  /* 0x0000001f03007819 */ /* 0x000fc800000006ff */
[----:B------:R-:W1:Y:S02]  /*3630*/  SYNCS.PHASECHK.TRANS64 P0, [UR4+0x160], R0 ;  /* 0x00016000ff0075a7 */ /* 0x000e640008001004 */
[----:B-1----:R-:W-:Y:S05]  /*3640*/  @P0 EXIT ;  /* 0x000000000000094d */ /* 0x002fea0003800000 */
[----:B------:R-:W-:Y:S02]  /*3650*/  SHF.L.U32 R3, R3, 0x1f, RZ ;  /* 0x0000001f03037819 */ /* 0x000fe400000006ff */
[----:B------:R-:W-:-:S07]  /*3660*/  MOV R0, UR4 ;  /* 0x0000000400007c02 */ /* 0x000fce0008000f00 */
.L_x_68:
[----:B-1----:R1:W2:Y:S02]  /*3670*/  SYNCS.PHASECHK.TRANS64.TRYWAIT P0, [R0+URZ+0x160], R3 ;  /* 0x00016003000075a7 */ /* 0x0022a400080011ff */
[----:B--2---:R-:W-:Y:S05]  /*3680*/  @!P0 NANOSLEEP.SYNCS 0x989680 ;  /* 0x009896800000895d */ /* 0x004fea0003900000 */
[----:B------:R-:W2:Y:S02]  /*3690*/  @!P0 SYNCS.PHASECHK.TRANS64 P0, [R0+URZ+0x160], R3 ;  /* 0x00016003000085a7 */ /* 0x000ea400080010ff */
[----:B--2---:R-:W-:Y:S05]  /*36a0*/  @P0 EXIT ;  /* 0x000000000000094d */ /* 0x004fea0003800000 */
[----:B------:R-:W-:Y:S05]  /*36b0*/  BRA `(.L_x_68) ;  /* 0xfffffffc00ec7947 */ /* 0x000fea000383ffff */
.L_x_61:
[----:B------:R-:W-:Y:S05]  /*36c0*/  BRA.U UP4, `(.L_x_69) ;  /* 0x0000001104d87547 */ /* 0x000fea000b800000 */
[----:B------:R-:W-:Y:S01]  /*36d0*/  UMOV UR6, 0x40 ;  /* 0x0000004000067882 */ /* 0x000fe20000000000 */
[----:B------:R-:W-:Y:S01]  /*36e0*/  NOP ;  /* 0x0000000000007918 */ /* 0x000fe20000000000 */
[----:B------:R-:W-:Y:S01]  /*36f0*/  ULEA UR6, UR37, UR6, 0x18 ;  /* 0x0000000625067291 */ /* 0x000fe2000f8ec0ff */
[----:B------:R-:W-:Y:S02]  /*3700*/  UMOV UR7, 0x400 ;  /* 0x0000040000077882 */ /* 0x000fe40000000000 */
[----:B------:R-:W-:-:S06]  /*3710*/  ULEA UR37, UR37, UR7, 0x18 ;  /* 0x0000000725257291 */ /* 0x000fcc000f8ec0ff */
[----:B------:R-:W1:Y:S02]  /*3720*/  LDS.U8 R2, [UR6+0x1c] ;  /* 0x00001c06ff027984 */ /* 0x000e640008000000 */
[----:B-1----:R-:W-:-:S13]  /*3730*/  ISETP.NE.AND P0, PT, R2, RZ, PT ;  /* 0x000000ff0200720c */ /* 0x002fda0003f05270 */
[----:B------:R-:W-:Y:S05]  /*3740*/  @P0 BRA `(.L_x_70) ;  /* 0x0000000400080947 */ /* 0x000fea0003800000 */
[----:B------:R-:W-:Y:S02]  /*3750*/  UISETP.NE.U32.AND UP0, UPT, UR5, 0x1, UPT ;  /* 0x000000010500788c */ /* 0x000fe4000bf05070 */
[----:B------:R-:W-:-:S07]  /*3760*/  UIADD3 UR8, UPT, UPT, UR6, 0x8, URZ ;  /* 0x0000000806087890 */ /* 0x000fce000fffe0ff */
[----:B------:R-:W-:Y:S05]  /*3770*/  BRA.U !UP0, `(.L_x_71) ;  /* 0x00000001089c7547 */ /* 0x000fea000b800000 */
[----:B------:R-:W-:Y:S01]  /*3780*/  ELECT P0, URZ, PT ;  /* 0x0000000000ff782f */ /* 0x000fe20003800000 */
[----:B------:R-:W-:-:S12]  /*3790*/  BSSY B0, `(.L_x_71) ;  /* 0x0000025000007945 */ /* 0x000fd80003800000 */
[----:B------:R-:W-:Y:S05]  /*37a0*/  @!P0 BRA `(.L_x_72) ;  /* 0x00000000008c8947 */ /* 0x000fea0003800000 */
[----:B------:R-:W-:-:S05]  /*37b0*/  UMOV UR7, 0x10 ;  /* 0x0000001000077882 */ /* 0x000fca0000000000 */
[----:B------:R-:W-:Y:S04]  /*37c0*/  DEPBAR.LE SB1, 0x36 ;  /* 0x00009d800000791a */ /* 0x000fe80000000000 */
[----:B------:R-:W1:Y:S02]  /*37d0*/  UTCATOMSWS.2CTA.FIND_AND_SET.ALIGN UP1, UR7, UR7 ;  /* 0x00000007000775e3 */ /* 0x000e640008220800 */
[----:B-1----:R-:W-:Y:S01]  /*37e0*/  MOV R11, UR7 ;  /* 0x00000007000b7c02 */ /* 0x002fe20008000f00 */
[----:B------:R-:W-:Y:S06]  /*37f0*/  BRA.U UP1, `(.L_x_73) ;  /* 0x0000000101187547 */ /* 0x000fec000b800000 */
.L_x_74:
[----:B------:R-:W-:Y:S05]  /*3800*/  NANOSLEEP 0x64 ;  /* 0x000000640000795d */ /* 0x000fea0003800000 */
[----:B------:R-:W-:-:S05]  /*3810*/  UMOV UR7, 0x10 ;  /* 0x0000001000077882 */ /* 0x000fca0000000000 */
[----:B------:R-:W-:Y:S04]  /*3820*/  DEPBAR.LE SB1, 0x36 ;  /* 0x00009d800000791a */ /* 0x000fe80000000000 */
[----:B------:R-:W1:Y:S02]  /*3830*/  UTCATOMSWS.2CTA.FIND_AND_SET.ALIGN UP1, UR7, UR7 ;  /* 0x00000007000775e3 */ /* 0x000e640008220800 */
[----:B-1----:R-:W-:Y:S01]  /*3840*/  MOV R11, UR7 ;  /* 0x00000007000b7c02 */ /* 0x002fe20008000f00 */
[----:B------:R-:W-:Y:S05]  /*3850*/  BRA.U !UP1, `(.L_x_74) ;  /* 0xfffffffd09e87547 */ /* 0x000fea000b83ffff */
.L_x_73:
[----:B------:R-:W1:Y:S01]  /*3860*/  LDS R5, [UR6+0x10] ;  /* 0x00001006ff057984 */ /* 0x000e620008000800 */
[----:B------:R-:W-:Y:S01]  /*3870*/  IMAD.U32 R3, RZ, RZ, UR37 ;  /* 0x00000025ff037e24 */ /* 0x000fe2000f8e00ff */
[----:B------:R-:W-:-:S03]  /*3880*/  MOV R2, UR4 ;  /* 0x0000000400027c02 */ /* 0x000fc60008000f00 */
[----:B------:R-:W-:Y:S01]  /*3890*/  VIADD R3, R3, 0x200 ;  /* 0x0000020003037836 */ /* 0x000fe20000000000 */
[----:B-1----:R-:W-:-:S04]  /*38a0*/  SHF.L.U32 R5, R5, 0x1f, RZ ;  /* 0x0000001f05057819 */ /* 0x002fc800000006ff */
[----:B------:R-:W1:Y:S02]  /*38b0*/  SYNCS.PHASECHK.TRANS64.TRYWAIT P0, [UR6+0x8], R5 ;  /* 0x00000805ff0075a7 */ /* 0x000e640008001106 */
[----:B-1----:R-:W-:Y:S05]  /*38c0*/  @P0 BRA `(.L_x_75) ;  /* 0x0000000000080947 */ /* 0x002fea0003800000 */
[----:B------:R-:W1:Y:S02]  /*38d0*/  SYNCS.PHASECHK.TRANS64.TRYWAIT P0, [UR6+0x8], R5 ;  /* 0x00000805ff0075a7 */ /* 0x000e640008001106 */
[----:B-1----:R-:W-:Y:S05]  /*38e0*/  @!P0 BRA `(.L_x_76) ;  /* 0x0000004c00c08947 */ /* 0x002fea0003800000 */
.L_x_75:
[----:B-1----:R-:W-:Y:S01]  /*38f0*/  HFMA2 R4, -RZ, RZ, 0, 5.9604644775390625e-08 ;  /* 0x00000001ff047431 */ /* 0x002fe200000001ff */
[----:B------:R-:W-:Y:S01]  /*3900*/  UPRMT UR7, UR4, 0x654, UR8 ;  /* 0x0000065404077896 */ /* 0x000fe20008000008 */
[----:B------:R-:W-:Y:S01]  /*3910*/  IMAD.MOV.U32 R6, RZ, RZ, 0xffff ;  /* 0x0000ffffff067424 */ /* 0x000fe200078e00ff */
[----:B------:R-:W-:Y:S01]  /*3920*/  PRMT R2, R2, 0x654, R3 ;  /* 0x0000065402027816 */ /* 0x000fe20000000003 */
[----:B------:R-:W-:Y:S02]  /*3930*/  IMAD.MOV.U32 R5, RZ, RZ, 0x4 ;  /* 0x00000004ff057424 */ /* 0x000fe400078e00ff */
[----:B------:R-:W-:Y:S01]  /*3940*/  IMAD.SHL.U32 R9, R11, 0x20, RZ ;  /* 0x000000200b097824 */ /* 0x000fe200078e00ff */
[----:B------:R-:W-:Y:S02]  /*3950*/  MOV R3, UR7 ;  /* 0x0000000700037c02 */ /* 0x000fe40008000f00 */
[-C--:B------:R-:W-:Y:S01]  /*3960*/  SHF.L.U32 R7, R6, R11.reuse, RZ ;  /* 0x0000000b06077219 */ /* 0x080fe200000006ff */
[----:B------:R1:W-:Y:S01]  /*3970*/  SYNCS.ARRIVE.TRANS64.RED RZ, [UR7], R5 ;  /* 0x00000005ffff79a7 */ /* 0x0003e20008000407 */
[----:B------:R-:W-:Y:S01]  /*3980*/  SHF.L.U32 R6, R4, R11, RZ ;  /* 0x0000000b04067219 */ /* 0x000fe200000006ff */
[----:B------:R1:W-:Y:S04]  /*3990*/  STS [UR37+0x200], R9 ;  /* 0x00020009ff007988 */ /* 0x0003e80008000825 */
[----:B------:R1:W-:Y:S04]  /*39a0*/  STAS [R2.64], R11 ;  /* 0x0000000b02007dbd */ /* 0x0003e8000c0008ff */
[----:B------:R1:W-:Y:S04]  /*39b0*/  ATOMS.OR RZ, [UR6+0x14], R7 ;  /* 0x00001407ffff798c */ /* 0x0003e8000b000006 */
[----:B------:R1:W-:Y:S04]  /*39c0*/  ATOMS.OR RZ, [UR6+0x18], R6 ;  /* 0x00001806ffff798c */ /* 0x0003e8000b000006 */
[----:B------:R1:W-:Y:S02]  /*39d0*/  ATOMS.XOR RZ, [UR6+0x10], R4 ;  /* 0x00001004ffff798c */ /* 0x0003e4000b800006 */
.L_x_72:
[----:B------:R-:W-:Y:S05]  /*39e0*/  BSYNC B0 ;  /* 0x0000000000007941 */ /* 0x000fea0003800000 */
.L_x_71:
[----:B------:R-:W-:Y:S05]  /*39f0*/  BRA.U UP0, `(.L_x_77) ;  /* 0x00000001006c7547 */ /* 0x000fea000b800000 */
[----:B------:R-:W-:-:S03]  /*3a00*/  UMOV UR7, 0xffffffff ;  /* 0xffffffff00077882 */ /* 0x000fc60000000000 */
[----:B------:R-:W-:Y:S05]  /*3a10*/  BRA.DIV UR7, `(.L_x_78) ;  /* 0x0000004e078c7947 */ /* 0x000fea000b800000 */
[----:B------:R-:W-:-:S13]  /*3a20*/  ELECT P6, URZ, PT ;  /* 0x0000000000ff782f */ /* 0x000fda00038c0000 */
.L_x_190:
[----:B------:R-:W-:Y:S05]  /*3a30*/  @!P6 BRA `(.L_x_77) ;  /* 0x00000000005ce947 */ /* 0x000fea0003800000 */
[----:B-1----:R-:W1:Y:S02]  /*3a40*/  LDS R3, [UR6+0x10] ;  /* 0x00001006ff037984 */ /* 0x002e640008000800 */
[----:B-1----:R-:W-:-:S04]  /*3a50*/  SHF.L.U32 R3, R3, 0x1f, RZ ;  /* 0x0000001f03037819 */ /* 0x002fc800000006ff */
[----:B------:R-:W1:Y:S02]  /*3a60*/  SYNCS.PHASECHK.TRANS64.TRYWAIT P0, [UR6+0x8], R3 ;  /* 0x00000803ff0075a7 */ /* 0x000e640008001106 */
[----:B-1----:R-:W-:Y:S05]  /*3a70*/  @P0 BRA `(.L_x_79) ;  /* 0x0000000000080947 */ /* 0x002fea0003800000 */
[----:B------:R-:W1:Y:S02]  /*3a80*/  SYNCS.PHASECHK.TRANS64.TRYWAIT P0, [UR6+0x8], R3 ;  /* 0x00000803ff0075a7 */ /* 0x000e640008001106 */
[----:B-1----:R-:W-:Y:S05]  /*3a90*/  @!P0 BRA `(.L_x_80) ;  /* 0x0000004c008c8947 */ /* 0x002fea0003800000 */
.L_x_79:
[----:B------:R-:W2:Y:S01]  /*3aa0*/  LDS R5, [UR37+0x200] ;  /* 0x00020025ff057984 */ /* 0x000ea20008000800 */
[----:B-1----:R-:W-:Y:S02]  /*3ab0*/  HFMA2 R2, -RZ, RZ, 0, 5.9604644775390625e-08 ;  /* 0x00000001ff027431 */ /* 0x002fe400000001ff */
[----:B------:R-:W-:Y:S01]  /*3ac0*/  IMAD.MOV.U32 R3, RZ, RZ, 0xffff ;  /* 0x0000ffffff037424 */ /* 0x000fe200078e00ff */
[----:B------:R-:W-:Y:S01]  /*3ad0*/  UPRMT UR7, UR4, 0x654, UR8 ;  /* 0x0000065404077896 */ /* 0x000fe20008000008 */
[----:B--2---:R-:W-:-:S03]  /*3ae0*/  IMAD.SHL.U32 R4, R5, 0x20, RZ ;  /* 0x0000002005047824 */ /* 0x004fc600078e00ff */
[-C--:B------:R-:W-:Y:S02]  /*3af0*/  SHF.L.U32 R3, R3, R5.reuse, RZ ;  /* 0x0000000503037219 */ /* 0x080fe400000006ff */
[----:B------:R-:W-:Y:S01]  /*3b00*/  SHF.L.U32 R5, R2, R5, RZ ;  /* 0x0000000502057219 */ /* 0x000fe200000006ff */
[----:B------:R2:W-:Y:S04]  /*3b10*/  STS [UR37+0x200], R4 ;  /* 0x00020004ff007988 */ /* 0x0005e80008000825 */
[----:B------:R2:W-:Y:S04]  /*3b20*/  ATOMS.OR RZ, [UR6+0x14], R3 ;  /* 0x00001403ffff798c */ /* 0x0005e8000b000006 */
[----:B------:R2:W-:Y:S01]  /*3b30*/  ATOMS.OR RZ, [UR6+0x18], R5 ;  /* 0x00001805ffff798c */ /* 0x0005e2000b000006 */
[----:B------:R-:W-:Y:S03]  /*3b40*/  SYNCS.ARRIVE.TRANS64.RED.A1T0 RZ, [UR7], RZ ;  /* 0x000000ffffff79a7 */ /* 0x000fe60008100407 */
[----:B------:R2:W-:Y:S01]  /*3b50*/  ATOMS.XOR RZ, [UR6+0x10], R2 ;  /* 0x00001002ffff798c */ /* 0x0005e2000b800006 */
[----:B------:R-:W-:Y:S05]  /*3b60*/  BRA `(.L_x_77) ;  /* 0x0000000000107947 */ /* 0x000fea0003800000 */
.L_x_70:
[----:B------:R-:W-:-:S05]  /*3b70*/  MOV R2, 0xffffffff ;  /* 0xffffffff00027802 */ /* 0x000fca0000000f00 */
[----:B------:R1:W-:Y:S02]  /*3b80*/  STS [UR37+0x200], R2 ;  /* 0x00020002ff007988 */ /* 0x0003e40008000825 */
[----:B-1----:R-:W-:Y:S02]  /*3b90*/  MOV R2, 0x3bb0 ;  /* 0x00003bb000027802 */ /* 0x002fe40000000f00 */
[----:B-----5:R-:W-:Y:S05]  /*3ba0*/  CALL.REL.NOINC `($__internal_1_$__cuda_sm10x_tcgen05_guardrail_trap_phase_invalid_during_alloc) ;  /* 0x0000005000ec7944 */ /* 0x020fea0003c00000 */
.L_x_77:
[----:B------:R-:W-:Y:S05]  /*3bb0*/  WARPSYNC.ALL ;  /* 0x0000000000007948 */ /* 0x000fea0003800000 */
[----:B------:R-:W3:Y:S01]  /*3bc0*/  S2UR UR7, SR_CgaCtaId ;  /* 0x00000000000779c3 */ /* 0x000ee20000008800 */
[----:B------:R-:W-:Y:S01]  /*3bd0*/  UMOV UR6, 0x400 ;  /* 0x0000040000067882 */ /* 0x000fe20000000000 */
[----:B------:R-:W-:-:S06]  /*3be0*/  NOP ;  /* 0x0000000000007918 */ /* 0x000fcc0000000000 */
[----:B------:R-:W-:Y:S06]  /*3bf0*/  BAR.ARV 0x6, 0xa0 ;  /* 0x0182800000007b1d */ /* 0x000fec0000002000 */
[----:B------:R-:W4:Y:S01]  /*3c00*/  LDCU UR8, c[0x0][0x38c] ;  /* 0x00007180ff0877ac */ /* 0x000f220008000800 */
[----:B------:R-:W-:Y:S01]  /*3c10*/  LOP3.LUT R0, R0, 0xffff, RZ, 0xc0, !PT ;  /* 0x0000ffff00007812 */ /* 0x000fe200078ec0ff */
[----:B-1----:R-:W-:Y:S01]  /*3c20*/  IMAD.MOV.U32 R9, RZ, RZ, 0x1 ;  /* 0x00000001ff097424 */ /* 0x002fe200078e00ff */
[----:B------:R-:W-:Y:S01]  /*3c30*/  LOP3.LUT R8, R8, 0xffff, RZ, 0xc0, !PT ;  /* 0x0000ffff08087812 */ /* 0x000fe200078ec0ff */
[----:B------:R-:W-:Y:S01]  /*3c40*/  UMOV UR19, URZ ;  /* 0x000000ff00137c82 */ /* 0x000fe20008000000 */
[----:B------:R-:W-:Y:S01]  /*3c50*/  R2UR UR11, R0 ;  /* 0x00000000000b72ca */ /* 0x000fe200000e0000 */
[----:B------:R-:W-:Y:S01]  /*3c60*/  UMOV UR18, URZ ;  /* 0x000000ff00127c82 */ /* 0x000fe20008000000 */
[----:B------:R-:W-:Y:S01]  /*3c70*/  R2UR UR12, R8 ;  /* 0x00000000080c72ca */ /* 0x000fe200000e0000 */
[----:B------:R-:W-:Y:S01]  /*3c80*/  IMAD.MOV.U32 R8, RZ, RZ, RZ ;  /* 0x000000ffff087224 */ /* 0x000fe200078e00ff */
[----:B------:R-:W-:Y:S01]  /*3c90*/  UMOV UR17, URZ ;  /* 0x000000ff00117c82 */ /* 0x000fe20008000000 */
[----:B---3--:R-:W-:-:S02]  /*3ca0*/  ULEA UR7, UR7, UR6, 0x18 ;  /* 0x0000000607077291 */ /* 0x008fc4000f8ec0ff */
[----:B------:R-:W-:Y:S02]  /*3cb0*/  UISETP.NE.AND UP2, UPT, UR5, URZ, UPT ;  /* 0x000000ff0500728c */ /* 0x000fe4000bf45270 */
[----:B------:R-:W-:Y:S02]  /*3cc0*/  UIADD3 UR13, UPT, UPT, UR7, 0x3400, URZ ;  /* 0x00003400070d7890 */ /* 0x000fe4000fffe0ff */
[----:B------:R-:W-:Y:S02]  /*3cd0*/  UIADD3 UR14, UPT, UPT, UR7, 0x25400, URZ ;  /* 0x00025400070e7890 */ /* 0x000fe4000fffe0ff */
[----:B----4-:R-:W-:Y:S01]  /*3ce0*/  UIADD3 UR8, UPT, UPT, UR8, 0x3f, URZ ;  /* 0x0000003f08087890 */ /* 0x010fe2000fffe0ff */
[----:B--2---:R-:W1:Y:S01]  /*3cf0*/  LDS R2, [UR7+0x200] ;  /* 0x00020007ff027984 */ /* 0x004e620008000800 */
[----:B------:R-:W-:Y:S02]  /*3d00*/  USHF.R.U32.HI UR13, URZ, 0x4, UR13 ;  /* 0x00000004ff0d7899 */ /* 0x000fe4000801160d */
[----:B------:R-:W-:-:S02]  /*3d10*/  USHF.R.S32.HI UR6, URZ, 0x1f, UR8 ;  /* 0x0000001fff067899 */ /* 0x000fc40008011408 */
[----:B------:R-:W-:Y:S02]  /*3d20*/  USHF.R.U32.HI UR14, URZ, 0x4, UR14 ;  /* 0x00000004ff0e7899 */ /* 0x000fe4000801160e */
[----:B------:R-:W-:Y:S02]  /*3d30*/  ULEA.HI UR6, UR6, UR8, URZ, 0x6 ;  /* 0x0000000806067291 */ /* 0x000fe4000f8f30ff */
[----:B------:R-:W-:Y:S02]  /*3d40*/  ULOP3.LUT UR13, UR13, 0x3fff, URZ, 0xc0, !UPT ;  /* 0x00003fff0d0d7892 */ /* 0x000fe4000f8ec0ff */
[----:B------:R-:W-:Y:S02]  /*3d50*/  USHF.R.S32.HI UR6, URZ, 0x6, UR6 ;  /* 0x00000006ff067899 */ /* 0x000fe40008011406 */
[----:B------:R-:W-:Y:S02]  /*3d60*/  ULOP3.LUT UR14, UR14, 0x3fff, URZ, 0xc0, !UPT ;  /* 0x00003fff0e0e7892 */ /* 0x000fe4000f8ec0ff */
[----:B------:R-:W-:Y:S01]  /*3d70*/  UISETP.LT.AND UP0, UPT, UR6, 0x1, UPT ;  /* 0x000000010600788c */ /* 0x000fe2000bf01270 */
[----:B------:R-:W-:Y:S01]  /*3d80*/  UMOV UR28, 0x0 ;  /* 0x00000000001c7882 */ /* 0x000fe20000000000 */
[----:B------:R-:W-:Y:S01]  /*3d90*/  UMOV UR29, 0x8100490 ;  /* 0x08100490001d7882 */ /* 0x000fe20000000000 */
[----:B------:R-:W-:-:S02]  /*3da0*/  ULOP3.LUT UR13, UR13, 0x10000, URZ, 0xfc, !UPT ;  /* 0x000100000d0d7892 */ /* 0x000fc4000f8efcff */
[----:B------:R-:W-:Y:S02]  /*3db0*/  ULOP3.LUT UR14, UR14, 0x10000, URZ, 0xfc, !UPT ;  /* 0x000100000e0e7892 */ /* 0x000fe4000f8efcff */
[----:B------:R-:W-:Y:S01]  /*3dc0*/  USEL UR20, UR6, 0x1, !UP0 ;  /* 0x0000000106147887 */ /* 0x000fe2000c000000 */
[----:B------:R-:W-:Y:S01]  /*3dd0*/  UMOV UR26, 0x0 ;  /* 0x00000000001a7882 */ /* 0x000fe20000000000 */
[----:B------:R-:W-:Y:S01]  /*3de0*/  UMOV UR27, 0x8100490 ;  /* 0x08100490001b7882 */ /* 0x000fe20000000000 */
[----:B------:R-:W-:Y:S01]  /*3df0*/  UMOV UR24, 0x0 ;  /* 0x0000000000187882 */ /* 0x000fe20000000000 */
[----:B------:R-:W-:Y:S01]  /*3e00*/  UMOV UR25, 0x8100490 ;  /* 0x0810049000197882 */ /* 0x000fe20000000000 */
[----:B------:R-:W-:Y:S01]  /*3e10*/  UMOV UR22, 0x0 ;  /* 0x0000000000167882 */ /* 0x000fe20000000000 */
[----:B------:R-:W-:Y:S01]  /*3e20*/  UMOV UR23, 0x8100490 ;  /* 0x0810049000177882 */ /* 0x000fe20000000000 */
[----:B-1----:R-:W-:Y:S02]  /*3e30*/  R2UR UR21, R2 ;  /* 0x00000000021572ca */ /* 0x002fe400000e0000 */
[----:B------:R-:W-:-:S13]  /*3e40*/  CS2R R2, SRZ ;  /* 0x0000000000027805 */ /* 0x000fda000001ff00 */
.L_x_88:
[C---:B------:R-:W-:Y:S02]  /*3e50*/  LEA R0, R8.reuse, UR7, 0x3 ;  /* 0x0000000708007c11 */ /* 0x040fe4000f8e18ff */
[----:B------:R-:W-:Y:S02]  /*3e60*/  SHF.L.U32 R5, R3, 0x1f, RZ ;  /* 0x0000001f03057819 */ /* 0x000fe400000006ff */
[----:B------:R-:W-:Y:S02]  /*3e70*/  LEA R4, R8, UR7, 0x4 ;  /* 0x0000000708047c11 */ /* 0x000fe4000f8e20ff */
[----:B------:R-:W1:Y:S02]  /*3e80*/  SYNCS.PHASECHK.TRANS64.TRYWAIT P0, [R0+URZ+0x150], R5 ;  /* 0x00015005000075a7 */ /* 0x000e6400080011ff */
[----:B-1-34-:R-:W-:Y:S05]  /*3e90*/  @!P0 BRA `(.L_x_81) ;  /* 0x0000004800a48947 */ /* 0x01afea0003800000 */
.L_x_191:
[----:B-1----:R-:W1:Y:S01]  /*3ea0*/  LDS.128 R4, [R4+0x1e0] ;  /* 0x0001e00004047984 */ /* 0x002e620000000c00 */
[----:B------:R-:W-:Y:S02]  /*3eb0*/  VIADD R0, R0, 0x160 ;  /* 0x0000016000007836 */ /* 0x000fe40000000000 */
[----:B------:R-:W-:Y:S01]  /*3ec0*/  VIADD R8, R8, 0x1 ;  /* 0x0000000108087836 */ /* 0x000fe20000000000 */
[----:B------:R-:W-:Y:S01]  /*3ed0*/  @!PT LDS RZ, [RZ] ;  /* 0x00000000fffff984 */ /* 0x000fe20000000800 */
[----:B------:R-:W-:Y:S01]  /*3ee0*/  @!PT LDS RZ, [RZ] ;  /* 0x00000000fffff984 */ /* 0x000fe20000000800 */
[----:B------:R-:W-:Y:S01]  /*3ef0*/  @!PT LDS RZ, [RZ] ;  /* 0x00000000fffff984 */ /* 0x000fe20000000800 */
[----:B------:R-:W-:Y:S01]  /*3f00*/  @!PT LDS RZ, [RZ] ;  /* 0x00000000fffff984 */ /* 0x000fe20000000800 */
[----:B------:R2:W-:Y:S06]  /*3f10*/  MEMBAR.ALL.CTA ;  /* 0x0000000000007992 */ /* 0x0005ec0000008000 */
[----:B--2---:R-:W2:Y:S01]  /*3f20*/  FENCE.VIEW.ASYNC.S ;  /* 0x00000000000073c6 */ /* 0x004ea20000000000 */
[----:B------:R-:W-:-:S04]  /*3f30*/  PRMT R0, RZ, 0x654, R0 ;  /* 0x00000654ff007816 */ /* 0x000fc80000000000 */
[----:B--2---:R2:W-:Y:S01]  /*3f40*/  SYNCS.ARRIVE.TRANS64.RED.A1T0 RZ, [R0+URZ], RZ ;  /* 0x000000ff00ff79a7 */ /* 0x0045e200081004ff */
[----:B-1----:R-:W-:Y:S01]  /*3f50*/  LOP3.LUT P1, RZ, R6, 0x1, RZ, 0xc0, !PT ;  /* 0x0000000106ff7812 */ /* 0x002fe2000782c0ff */
[----:B--2---:R-:W-:-:S12]  /*3f60*/  BRA.U UP2, `(.L_x_82) ;  /* 0x0000000502087547 */ /* 0x004fd8000b800000 */
[----:B------:R-:W1:Y:S01]  /*3f70*/  LDCU UR8, c[0x0][0x38c] ;  /* 0x00007180ff0877ac */ /* 0x000e620008000800 */
[----:B------:R-:W-:Y:S02]  /*3f80*/  PLOP3.LUT P2, PT, PT, PT, PT, 0x80, 0x8 ;  /* 0x000000000008781c */ /* 0x000fe40003f4f070 */
[----:B------:R-:W-:Y:S01]  /*3f90*/  SHF.L.U32 R5, R9, 0x1f, RZ ;  /* 0x0000001f09057819 */ /* 0x000fe200000006ff */
[----:B------:R-:W-:Y:S02]  /*3fa0*/  ULEA UR9, UR19, UR7, 0x3 ;  /* 0x0000000713097291 */ /* 0x000fe4000f8e18ff */
[----:B------:R-:W-:Y:S02]  /*3fb0*/  ULEA UR10, UR19, UR21, 0x5 ;  /* 0x00000015130a7291 */ /* 0x000fe4000f8e28ff */
[----:B-1----:R-:W-:-:S06]  /*3fc0*/  UISETP.GE.AND UP0, UPT, UR8, 0x1, UPT ;  /* 0x000000010800788c */ /* 0x002fcc000bf06270 */
[----:B------:R-:W-:-:S05]  /*3fd0*/  PLOP3.LUT P0, PT, PT, PT, UP0, 0x80, 0x8 ;  /* 0x000000000008781c */ /* 0x000fca0003f0f008 */
[----:B------:R-:W-:-:S08]  /*3fe0*/  @UP0 ULEA UR8, UR18, UR7, 0x3 ;  /* 0x0000000712080291 */ /* 0x000fd0000f8e18ff */
[----:B------:R-:W-:-:S04]  /*3ff0*/  @P0 SHF.L.U32 R0, R2, 0x1f, RZ ;  /* 0x0000001f02000819 */ /* 0x000fc800000006ff */
[----:B------:R1:W2:Y:S01]  /*4000*/  @P0 SYNCS.PHASECHK.TRANS64.TRYWAIT P2, [UR8], R0 ;  /* 0x00000000ff0005a7 */ /* 0x0002a20008041108 */
[----:B------:R-:W3:Y:S02]  /*4010*/  SYNCS.PHASECHK.TRANS64.TRYWAIT P0, [UR9+0x190], R5 ;  /* 0x00019005ff0075a7 */ /* 0x000ee40008001109 */
[----:B-123--:R-:W-:Y:S05]  /*4020*/  @!P0 BRA `(.L_x_83) ;  /* 0x0000004800548947 */ /* 0x00efea0003800000 */
.L_x_193:
[----:B------:R-:W-:Y:S01]  /*4030*/  UMOV UR16, UR17 ;  /* 0x0000001100107c82 */ /* 0x000fe20008000000 */
[----:B------:R-:W-:Y:S05]  /*4040*/  BRA.U !UP0, `(.L_x_84) ;  /* 0x0000000108c07547 */ /* 0x000fea000b800000 */
[----:B------:R-:W-:Y:S02]  /*4050*/  UIADD3 UR16, UPT, UPT, UR20, UR17, URZ ;  /* 0x0000001114107290 */ /* 0x000fe4000fffe0ff */
[----:B------:R-:W-:Y:S01]  /*4060*/  UPLOP3.LUT UP3, UPT, UPT, UPT, UPT, 0x40, 0x4 ;  /* 0x000000000004789c */ /* 0x000fe20003f6e870 */
[----:B------:R-:W-:Y:S01]  /*4070*/  UMOV UR15, UR6 ;  /* 0x00000006000f7c82 */ /* 0x000fe20008000000 */
[----:B------:R-:W-:-:S09]  /*4080*/  UMOV UR46, UR18 ;  /* 0x00000012002e7c82 */ /* 0x000fd20008000000 */
.L_x_87:
[----:B--2---:R-:W-:Y:S01]  /*4090*/  ULEA UR8, UR46, UR7, 0x3 ;  /* 0x000000072e087291 */ /* 0x004fe2000f8e18ff */
[----:B---3--:R-:W-:Y:S11]  /*40a0*/  @P2 BRA `(.L_x_85) ;  /* 0x00000000000c2947 */ /* 0x008ff60003800000 */
[----:B-1----:R-:W-:Y:S04]  /*40b0*/  SHF.L.U32 R5, R2, 0x1f, RZ ;  /* 0x0000001f02057819 */ /* 0x002fe800000006ff */
[----:B------:R-:W1:Y:S02]  /*40c0*/  SYNCS.PHASECHK.TRANS64.TRYWAIT P0, [UR8], R5 ;  /* 0x00000005ff0075a7 */ /* 0x000e640008001108 */
[----:B-1----:R-:W-:Y:S05]  /*40d0*/  @!P0 BRA `(.L_x_86) ;  /* 0x0000004800408947 */ /* 0x002fea0003800000 */
.L_x_85:
[----:B------:R-:W-:Y:S01]  /*40e0*/  UISETP.NE.AND UP0, UPT, UR15, 0x1, UPT ;  /* 0x000000010f00788c */ /* 0x000fe2000bf05270 */
[----:B------:R-:W-:Y:S01]  /*40f0*/  PLOP3.LUT P2, PT, PT, PT, PT, 0x80, 0x8 ;  /* 0x000000000008781c */ /* 0x000fe20003f4f070 */
[----:B------:R-:W-:Y:S02]  /*4100*/  UIADD3 UR18, UPT, UPT, UR46, 0x1, URZ ;  /* 0x000000012e127890 */ /* 0x000fe4000fffe0ff */
[----:B------:R-:W-:Y:S02]  /*4110*/  ULEA UR32, UR46, UR14, 0x8 ;  /* 0x0000000e2e207291 */ /* 0x000fe4000f8e40ff */
[----:B------:R-:W-:Y:S01]  /*4120*/  UISETP.NE.AND UP1, UPT, UR18, 0x11, UPT ;  /* 0x000000111200788c */ /* 0x000fe2000bf25270 */
[----:B------:R-:W-:Y:S01]  /*4130*/  PLOP3.LUT P0, PT, PT, PT, UP0, 0x80, 0x8 ;  /* 0x000000000008781c */ /* 0x000fe20003f0f008 */
[----:B------:R-:W-:Y:S02]  /*4140*/  UIADD3 UR44, UPT, UPT, UR32, 0x2, URZ ;  /* 0x00000002202c7890 */ /* 0x000fe4000fffe0ff */
[----:B------:R-:W-:Y:S02]  /*4150*/  USEL UR31, URZ, 0x1, UP1 ;  /* 0x00000001ff1f7887 */ /* 0x000fe40008800000 */
[----:B------:R-:W-:Y:S02]  /*4160*/  USEL UR18, UR18, URZ, UP1 ;  /* 0x000000ff12127287 */ /* 0x000fe40008800000 */
[----:B------:R-:W-:Y:S02]  /*4170*/  UIADD3 UR40, UPT, UPT, UR32, 0x4, URZ ;  /* 0x0000000420287890 */ /* 0x000fe4000fffe0ff */
[----:B------:R-:W-:Y:S01]  /*4180*/  @UP0 ULEA UR30, UR18, UR7, 0x3 ;  /* 0x00000007121e0291 */ /* 0x000fe2000f8e18ff */
[----:B------:R-:W-:Y:S01]  /*4190*/  LOP3.LUT R2, R2, UR31, RZ, 0x3c, !PT ;  /* 0x0000001f02027c12 */ /* 0x000fe2000f8e3cff */
[----:B------:R-:W-:Y:S02]  /*41a0*/  UIADD3 UR36, UPT, UPT, UR32, 0x6, URZ ;  /* 0x0000000620247890 */ /* 0x000fe4000fffe0ff */
[----:B------:R-:W-:Y:S01]  /*41b0*/  UIADD3 UR8, UPT, UPT, UR8, 0x88, URZ ;  /* 0x0000008808087890 */ /* 0x000fe2000fffe0ff */
[----:B-1----:R-:W-:Y:S01]  /*41c0*/  @P0 SHF.L.U32 R0, R2, 0x1f, RZ ;  /* 0x0000001f02000819 */ /* 0x002fe200000006ff */
[----:B------:R-:W-:Y:S02]  /*41d0*/  UIADD3 UR17, UPT, UPT, UR17, 0x1, URZ ;  /* 0x0000000111117890 */ /* 0x000fe4000fffe0ff */
[----:B------:R-:W-:Y:S01]  /*41e0*/  UIADD3 UR15, UPT, UPT, UR15, -0x1, URZ ;  /* 0xffffffff0f0f7890 */ /* 0x000fe2000fffe0ff */
[----:B------:R2:W3:Y:S01]  /*41f0*/  @P0 SYNCS.PHASECHK.TRANS64.TRYWAIT P2, [UR30], R0 ;  /* 0x00000000ff0005a7 */ /* 0x0004e2000804111e */
[----:B------:R-:W-:Y:S02]  /*4200*/  ULEA UR30, UR46, UR13, 0x9 ;  /* 0x0000000d2e1e7291 */ /* 0x000fe4000f8e48ff */
[----:B------:R-:W-:Y:S02]  /*4210*/  UISETP.NE.AND UP0, UPT, UR17, UR16, UPT ;  /* 0x000000101100728c */ /* 0x000fe4000bf05270 */
[----:B------:R-:W-:Y:S02]  /*4220*/  UIADD3 UR42, UPT, UPT, UR30, 0x2, URZ ;  /* 0x000000021e2a7890 */ /* 0x000fe4000fffe0ff */
[----:B------:R-:W-:Y:S02]  /*4230*/  UIADD3 UR38, UPT, UPT, UR30, 0x4, URZ ;  /* 0x000000041e267890 */ /* 0x000fe4000fffe0ff */
[----:B------:R-:W-:Y:S01]  /*4240*/  UIADD3 UR34, UPT, UPT, UR30, 0x6, URZ ;  /* 0x000000061e227890 */ /* 0x000fe2000fffe0ff */
[----:B------:R-:W-:Y:S01]  /*4250*/  UMOV UR33, 0x40004040 ;  /* 0x4000404000217882 */ /* 0x000fe20000000000 */
[----:B------:R-:W-:Y:S01]  /*4260*/  UMOV UR31, 0x40004040 ;  /* 0x40004040001f7882 */ /* 0x000fe20000000000 */
[----:B------:R-:W-:Y:S01]  /*4270*/  UMOV UR45, 0x40004040 ;  /* 0x40004040002d7882 */ /* 0x000fe20000000000 */
[----:B------:R2:W-:Y:S01]  /*4280*/  UTCHMMA.2CTA gdesc[UR30], gdesc[UR32], tmem[UR10], tmem[UR28], idesc[UR29], UP3 ;  /* 0x00ff1c201e0075ea */ /* 0x0005e20009a0000a */
[----:B------:R-:W-:Y:S01]  /*4290*/  UPLOP3.LUT UP3, UPT, UPT, UPT, UPT, 0x80, 0x8 ;  /* 0x000000000008789c */ /* 0x000fe20003f6f070 */
[----:B------:R-:W-:Y:S01]  /*42a0*/  UMOV UR43, 0x40004040 ;  /* 0x40004040002b7882 */ /* 0x000fe20000000000 */
[----:B------:R-:W-:Y:S01]  /*42b0*/  UMOV UR41, 0x40004040 ;  /* 0x4000404000297882 */ /* 0x000fe20000000000 */
[----:B------:R2:W-:Y:S01]  /*42c0*/  UTCHMMA.2CTA gdesc[UR42], gdesc[UR44], tmem[UR10], tmem[UR26], idesc[UR27], UPT ;  /* 0x00ff1a2c2a0075ea */ /* 0x0005e2000ba0000a */
[----:B------:R-:W-:Y:S01]  /*42d0*/  UMOV UR39, 0x40004040 ;  /* 0x4000404000277882 */ /* 0x000fe20000000000 */
[----:B------:R-:W-:Y:S01]  /*42e0*/  UMOV UR37, 0x40004040 ;  /* 0x4000404000257882 */ /* 0x000fe20000000000 */
[----:B------:R-:W-:Y:S01]  /*42f0*/  UMOV UR35, 0x40004040 ;  /* 0x4000404000237882 */ /* 0x000fe20000000000 */
[----:B------:R2:W-:Y:S01]  /*4300*/  UTCHMMA.2CTA gdesc[UR38], gdesc[UR40], tmem[UR10], tmem[UR24], idesc[UR25], UPT ;  /* 0x00ff1828260075ea */ /* 0x0005e2000ba0000a */
[----:B------:R2:W-:Y:S01]  /*4310*/  UTCHMMA.2CTA gdesc[UR34], gdesc[UR36], tmem[UR10], tmem[UR22], idesc[UR23], UPT ;  /* 0x00ff1624220075ea */ /* 0x0005e2000ba0000a */
[----:B------:R2:W-:Y:S01]  /*4320*/  UTCBAR.2CTA.MULTICAST [UR8], URZ, UR12 ;  /* 0x000000ff080073e9 */ /* 0x0005e2000820080c */
[----:B------:R-:W-:Y:S01]  /*4330*/  UMOV UR46, UR18 ;  /* 0x00000012002e7c82 */ /* 0x000fe20008000000 */
[----:B------:R-:W-:Y:S05]  /*4340*/  BRA.U UP0, `(.L_x_87) ;  /* 0xfffffffd00507547 */ /* 0x000fea000b83ffff */
.L_x_84:
[----:B------:R-:W-:Y:S01]  /*4350*/  UIADD3 UR9, UPT, UPT, UR9, 0x170, URZ ;  /* 0x0000017009097890 */ /* 0x000fe2000fffe0ff */
[----:B------:R-:W-:-:S08]  /*4360*/  UMOV UR17, UR16 ;  /* 0x0000001000117c82 */ /* 0x000fd00008000000 */
[----:B------:R4:W-:Y:S01]  /*4370*/  UTCBAR.2CTA.MULTICAST [UR9], URZ, UR11 ;  /* 0x000000ff090073e9 */ /* 0x0009e2000820080b */
[----:B------:R-:W-:Y:S02]  /*4380*/  NOP ;  /* 0x0000000000007918 */ /* 0x000fe40000000000 */
.L_x_82:
[----:B------:R-:W-:Y:S01]  /*4390*/  UIADD3 UR19, UPT, UPT, UR19, 0x1, URZ ;  /* 0x0000000113137890 */ /* 0x000fe2000fffe0ff */
[----:B------:R-:W-:-:S03]  /*43a0*/  ISETP.NE.AND P0, PT, R8, 0x2, PT ;  /* 0x000000020800780c */ /* 0x000fc60003f05270 */
[----:B------:R-:W-:Y:S01]  /*43b0*/  UISETP.NE.AND UP0, UPT, UR19, 0x4, UPT ;  /* 0x000000041300788c */ /* 0x000fe2000bf05270 */
[----:B-12---:R-:W-:Y:S02]  /*43c0*/  SEL R0, RZ, 0x1, P0 ;  /* 0x00000001ff007807 */ /* 0x006fe40000000000 */
[----:B------:R-:W-:Y:S01]  /*43d0*/  SEL R8, R8, RZ, P0 ;  /* 0x000000ff08087207 */ /* 0x000fe20000000000 */
[----:B------:R-:W-:Y:S01]  /*43e0*/  USEL UR8, URZ, 0x1, UP0 ;  /* 0x00000001ff087887 */ /* 0x000fe20008000000 */
[----:B------:R-:W-:Y:S01]  /*43f0*/  LOP3.LUT R3, R3, R0, RZ, 0x3c, !PT ;  /* 0x0000000003037212 */ /* 0x000fe200078e3cff */
[----:B------:R-:W-:-:S04]  /*4400*/  USEL UR19, UR19, URZ, UP0 ;  /* 0x000000ff13137287 */ /* 0x000fc80008000000 */
[----:B------:R-:W-:Y:S01]  /*4410*/  LOP3.LUT R9, R9, UR8, RZ, 0x3c, !PT ;  /* 0x0000000809097c12 */ /* 0x000fe2000f8e3cff */
[----:B------:R-:W-:Y:S07]  /*4420*/  @P1 BRA `(.L_x_88) ;  /* 0xfffffff800881947 */ /* 0x000fee000383ffff */
[----:B------:R-:W1:Y:S01]  /*4430*/  S2UR UR6, SR_CgaCtaId ;  /* 0x00000000000679c3 */ /* 0x000e620000008800 */
[----:B------:R-:W-:Y:S01]  /*4440*/  ELECT P0, URZ, PT ;  /* 0x0000000000ff782f */ /* 0x000fe20003800000 */
[----:B------:R-:W-:Y:S01]  /*4450*/  HFMA2 R0, -RZ, RZ, 0, 5.9604644775390625e-08 ;  /* 0x00000001ff007431 */ /* 0x000fe200000001ff */
[----:B------:R-:W-:-:S05]  /*4460*/  UMOV UR8, 0x40 ;  /* 0x0000004000087882 */ /* 0x000fca0000000000 */
[----:B------:R-:W-:Y:S01]  /*4470*/  UVIRTCOUNT.DEALLOC.SMPOOL 0x80 ;  /* 0x000000800000784c */ /* 0x000fe20000000000 */
[----:B------:R-:W-:Y:S02]  /*4480*/  UISETP.NE.AND UP0, UPT, UR5, URZ, UPT ;  /* 0x000000ff0500728c */ /* 0x000fe4000bf05270 */
[----:B-1----:R-:W-:-:S09]  /*4490*/  ULEA UR6, UR6, UR8, 0x18 ;  /* 0x0000000806067291 */ /* 0x002fd2000f8ec0ff */
[----:B------:R1:W-:Y:S01]  /*44a0*/  @P0 STS.U8 [UR6+0x1c], R0 ;  /* 0x00001c00ff000988 */ /* 0x0003e20008000006 */
[----:B------:R-:W-:Y:S05]  /*44b0*/  BRA.U UP0, `(.L_x_89) ;  /* 0x0000000100a07547 */ /* 0x000fea000b800000 */
[----:B------:R-:W-:Y:S01]  /*44c0*/  UIADD3 UR5, UPT, UPT, UR7, 0x190, URZ ;  /* 0x0000019007057890 */ /* 0x000fe2000fffe0ff */
[----:B------:R-:W-:-:S03]  /*44d0*/  SHF.L.U32 R3, R9, 0x1f, RZ ;  /* 0x0000001f09037819 */ /* 0x000fc600000006ff */
[----:B------:R-:W-:-:S09]  /*44e0*/  ULEA UR8, UR19, UR5, 0x3 ;  /* 0x0000000513087291 */ /* 0x000fd2000f8e18ff */
[----:B------:R-:W2:Y:S02]  /*44f0*/  SYNCS.PHASECHK.TRANS64.TRYWAIT P0, [UR8], R3 ;  /* 0x00000003ff0075a7 */ /* 0x000ea40008001108 */
[----:B--2---:R-:W-:Y:S05]  /*4500*/  @!P0 BRA `(.L_x_90) ;  /* 0x00000044004c8947 */ /* 0x004fea0003800000 */
.L_x_196:
[----:B----4-:R-:W-:-:S04]  /*4510*/  UIADD3 UR9, UPT, UPT, UR19, 0x1, URZ ;  /* 0x0000000113097890 */ /* 0x010fc8000fffe0ff */
        /* <DEDUP_REMOVED lines=8> */
.L_x_198:
        /* <DEDUP_REMOVED lines=9> */
.L_x_200:
[----:B------:R-:W-:-:S04]  /*4630*/  UIADD3 UR9, UPT, UPT, UR9, 0x1, URZ ;  /* 0x0000000109097890 */ /* 0x000fc8000fffe0ff */
[----:B------:R-:W-:-:S04]  /*4640*/  UISETP.NE.AND UP1, UPT, UR9, 0x4, UPT ;  /* 0x000000040900788c */ /* 0x000fc8000bf25270 */
[----:B------:R-:W-:Y:S02]  /*4650*/  USEL UR8, URZ, 0x1, UP1 ;  /* 0x00000001ff087887 */ /* 0x000fe40008800000 */
[----:B------:R-:W-:-:S04]  /*4660*/  USEL UR9, UR9, URZ, UP1 ;  /* 0x000000ff09097287 */ /* 0x000fc80008800000 */
[----:B------:R-:W-:Y:S01]  /*4670*/  ULEA UR9, UR9, UR5, 0x3 ;  /* 0x0000000509097291 */ /* 0x000fe2000f8e18ff */
[----:B-1----:R-:W-:-:S04]  /*4680*/  LOP3.LUT R3, R2, UR8, RZ, 0x3c, !PT ;  /* 0x0000000802037c12 */ /* 0x002fc8000f8e3cff */
[----:B------:R-:W-:Y:S01]  /*4690*/  SHF.L.U32 R3, R3, 0x1f, RZ ;  /* 0x0000001f03037819 */ /* 0x000fe200000006ff */
[----:B------:R-:W-:-:S04]  /*46a0*/  IMAD.U32 R0, RZ, RZ, UR9 ;  /* 0x00000009ff007e24 */ /* 0x000fc8000f8e00ff */
[----:B------:R1:W2:Y:S03]  /*46b0*/  SYNCS.PHASECHK.TRANS64.TRYWAIT P0, [R0+URZ], R3 ;  /* 0x00000003000075a7 */ /* 0x0002a600080011ff */
[----:B--2---:R-:W-:Y:S05]  /*46c0*/  @!P0 NANOSLEEP.SYNCS 0x989680 ;  /* 0x009896800000895d */ /* 0x004fea0003900000 */
[----:B------:R-:W2:Y:S02]  /*46d0*/  @!P0 SYNCS.PHASECHK.TRANS64 P0, [R0+URZ], R3 ;  /* 0x00000003000085a7 */ /* 0x000ea400080010ff */
[----:B--2---:R-:W-:Y:S05]  /*46e0*/  @P0 BRA `(.L_x_93) ;  /* 0x0000000000200947 */ /* 0x004fea0003800000 */
.L_x_94:
[----:B--2---:R2:W4:Y:S02]  /*46f0*/  SYNCS.PHASECHK.TRANS64.TRYWAIT P0, [R0+URZ], R3 ;  /* 0x00000003000075a7 */ /* 0x00452400080011ff */
[----:B----4-:R-:W-:Y:S05]  /*4700*/  @!P0 NANOSLEEP.SYNCS 0x989680 ;  /* 0x009896800000895d */ /* 0x010fea0003900000 */
[----:B------:R-:W4:Y:S02]  /*4710*/  @!P0 SYNCS.PHASECHK.TRANS64 P0, [R0+URZ], R3 ;  /* 0x00000003000085a7 */ /* 0x000f2400080010ff */
[----:B----4-:R-:W-:Y:S05]  /*4720*/  @!P0 BRA `(.L_x_94) ;  /* 0xfffffffc00f08947 */ /* 0x010fea000383ffff */
[----:B------:R-:W-:Y:S05]  /*4730*/  BRA `(.L_x_93) ;  /* 0x00000000000c7947 */ /* 0x000fea0003800000 */
.L_x_89:
[----:B------:R-:W-:-:S04]  /*4740*/  UIADD3 UR5, UPT, UPT, UR7, 0x1d0, URZ ;  /* 0x000001d007057890 */ /* 0x000fc8000fffe0ff */
[----:B------:R-:W-:-:S09]  /*4750*/  UPRMT UR5, UR4, 0x654, UR5 ;  /* 0x0000065404057896 */ /* 0x000fd20008000005 */
[----:B------:R-:W-:Y:S03]  /*4760*/  SYNCS.ARRIVE.TRANS64.RED.A1T0 RZ, [UR5], RZ ;  /* 0x000000ffffff79a7 */ /* 0x000fe60008100405 */
.L_x_93:
[----:B-12---:R-:W-:Y:S01]  /*4770*/  SHF.L.U32 R3, RZ, 0x1f, RZ ;  /* 0x0000001fff037819 */ /* 0x006fe200000006ff */
[----:B------:R-:W-:Y:S01]  /*4780*/  UIADD3 UR5, UPT, UPT, UR7, 0x1d0, URZ ;  /* 0x000001d007057890 */ /* 0x000fe2000fffe0ff */
[----:B------:R-:W-:Y:S02]  /*4790*/  PLOP3.LUT P0, PT, PT, PT, UP0, 0x80, 0x8 ;  /* 0x000000000008781c */ /* 0x000fe40003f0f008 */
[----:B------:R-:W1:Y:S02]  /*47a0*/  SYNCS.PHASECHK.TRANS64.TRYWAIT P1, [UR7+0x1d0], R3 ;  /* 0x0001d003ff0075a7 */ /* 0x000e640008021107 */
[----:B-1----:R-:W-:Y:S09]  /*47b0*/  @!P1 BRA `(.L_x_95) ;  /* 0x0000004000e89947 */ /* 0x002ff20003800000 */
.L_x_202:
[----:B------:R-:W-:Y:S01]  /*47c0*/  @!UP0 UPRMT UR5, UR4, 0x654, UR5 ;  /* 0x0000065404058896 */ /* 0x000fe20008000005 */
[----:B------:R-:W-:Y:S02]  /*47d0*/  UMOV UR8, 0xffff ;  /* 0x0000ffff00087882 */ /* 0x000fe40000000000 */
[----:B------:R-:W-:-:S06]  /*47e0*/  UMOV UR4, 0x1 ;  /* 0x0000000100047882 */ /* 0x000fcc0000000000 */
[----:B------:R-:W-:Y:S01]  /*47f0*/  @!P0 SYNCS.ARRIVE.TRANS64.RED.A1T0 RZ, [UR5], RZ ;  /* 0x000000ffffff89a7 */ /* 0x000fe20008100405 */
[----:B------:R-:W-:Y:S01]  /*4800*/  NOP ;  /* 0x0000000000007918 */ /* 0x000fe20000000000 */
[----:B-1----:R-:W1:Y:S01]  /*4810*/  LDS R0, [UR6+0x14] ;  /* 0x00001406ff007984 */ /* 0x002e620008000800 */
[----:B------:R-:W-:-:S04]  /*4820*/  ULOP3.LUT UR5, UR21, 0xffff, URZ, 0xc0, !UPT ;  /* 0x0000ffff15057892 */ /* 0x000fc8000f8ec0ff */
[----:B------:R-:W-:-:S04]  /*4830*/  USHF.R.U32.HI UR5, URZ, 0x5, UR5 ;  /* 0x00000005ff057899 */ /* 0x000fc80008011605 */
[----:B------:R-:W-:Y:S02]  /*4840*/  USHF.L.U32 UR8, UR8, UR5, URZ ;  /* 0x0000000508087299 */ /* 0x000fe400080006ff */
[----:B------:R-:W-:-:S04]  /*4850*/  USHF.L.U32 UR4, UR4, UR5, URZ ;  /* 0x0000000504047299 */ /* 0x000fc800080006ff */
[----:B-1----:R-:W-:-:S04]  /*4860*/  LOP3.LUT R0, R0, UR8, RZ, 0xc0, !PT ;  /* 0x0000000800007c12 */ /* 0x002fc8000f8ec0ff */
[----:B------:R-:W-:-:S13]  /*4870*/  ISETP.NE.AND P0, PT, R0, UR8, PT ;  /* 0x0000000800007c0c */ /* 0x000fda000bf05270 */
[----:B------:R-:W-:Y:S05]  /*4880*/  @P0 BRA `(.L_x_96) ;  /* 0x0000000000580947 */ /* 0x000fea0003800000 */
[----:B------:R-:W1:Y:S02]  /*4890*/  LDS R0, [UR6+0x18] ;  /* 0x00001806ff007984 */ /* 0x000e640008000800 */
[----:B-1----:R-:W-:-:S04]  /*48a0*/  LOP3.LUT R0, R0, UR4, RZ, 0xc0, !PT ;  /* 0x0000000400007c12 */ /* 0x002fc8000f8ec0ff */
[----:B------:R-:W-:-:S13]  /*48b0*/  ISETP.NE.AND P0, PT, R0, UR4, PT ;  /* 0x0000000400007c0c */ /* 0x000fda000bf05270 */
[----:B------:R-:W-:Y:S05]  /*48c0*/  @P0 BRA `(.L_x_97) ;  /* 0x00000000003c0947 */ /* 0x000fea0003800000 */
[----:B------:R-:W1:Y:S01]  /*48d0*/  S2R R2, SR_LANEID ;  /* 0x0000000000027919 */ /* 0x000e620000000000 */
[----:B------:R-:W-:Y:S01]  /*48e0*/  ULOP3.LUT UR8, URZ, UR8, URZ, 0x33, !UPT ;  /* 0x00000008ff087292 */ /* 0x000fe2000f8e33ff */
[----:B------:R-:W-:Y:S01]  /*48f0*/  LOP3.LUT R4, RZ, UR4, RZ, 0x33, !PT ;  /* 0x00000004ff047c12 */ /* 0x000fe2000f8e33ff */
[----:B------:R-:W-:Y:S02]  /*4900*/  VOTEU.ANY UR7, UPT, PT ;  /* 0x0000000000077886 */ /* 0x000fe400038e0100 */
[----:B------:R-:W-:Y:S01]  /*4910*/  UFLO.U32 UR7, UR7 ;  /* 0x00000007000772bd */ /* 0x000fe200080e0000 */
[----:B------:R-:W2:Y:S01]  /*4920*/  REDUX UR4, R4 ;  /* 0x00000000040473c4 */ /* 0x000ea20000000000 */
[----:B------:R-:W-:-:S06]  /*4930*/  IMAD.U32 R0, RZ, RZ, UR8 ;  /* 0x00000008ff007e24 */ /* 0x000fcc000f8e00ff */
[----:B------:R1:W-:Y:S01]  /*4940*/  UTCATOMSWS.AND URZ, UR8 ;  /* 0x0000000800ff79e3 */ /* 0x0003e20008000000 */
[----:B------:R-:W3:Y:S01]  /*4950*/  REDUX UR5, R0 ;  /* 0x00000000000573c4 */ /* 0x000ee20000000000 */
[----:B-1----:R-:W-:Y:S01]  /*4960*/  ISETP.EQ.U32.AND P0, PT, R2, UR7, PT ;  /* 0x0000000702007c0c */ /* 0x002fe2000bf02070 */
[----:B--2---:R-:W-:Y:S01]  /*4970*/  IMAD.U32 R2, RZ, RZ, UR4 ;  /* 0x00000004ff027e24 */ /* 0x004fe2000f8e00ff */
[----:B---3--:R-:W-:-:S11]  /*4980*/  MOV R3, UR5 ;  /* 0x0000000500037c02 */ /* 0x008fd60008000f00 */
[----:B------:R1:W-:Y:S04]  /*4990*/  @P0 ATOMS.AND RZ, [UR6+0x14], R3 ;  /* 0x00001403ffff098c */ /* 0x0003e8000a800006 */
[----:B------:R1:W-:Y:S01]  /*49a0*/  @P0 ATOMS.AND RZ, [UR6+0x18], R2 ;  /* 0x00001802ffff098c */ /* 0x0003e2000a800006 */
[----:B------:R-:W-:Y:S05]  /*49b0*/  BRA `(.L_x_98) ;  /* 0x0000000000147947 */ /* 0x000fea0003800000 */
.L_x_97:
[----:B------:R-:W-:Y:S02]  /*49c0*/  MOV R2, 0x49e0 ;  /* 0x000049e000027802 */ /* 0x000fe40000000f00 */
[----:B---345:R-:W-:Y:S05]  /*49d0*/  CALL.REL.NOINC `($__internal_0_$__cuda_sm10x_tcgen05_guardrail_trap_col_being_dealloced_not_returned_by_alloc) ;  /* 0x0000004400547944 */ /* 0x038fea0003c00000 */
[----:B------:R-:W-:Y:S05]  /*49e0*/  BRA `(.L_x_98) ;  /* 0x0000000000087947 */ /* 0x000fea0003800000 */
.L_x_96:
[----:B------:R-:W-:Y:S02]  /*49f0*/  MOV R2, 0x4a10 ;  /* 0x00004a1000027802 */ /* 0x000fe40000000f00 */
[----:B---345:R-:W-:Y:S05]  /*4a00*/  CALL.REL.NOINC `($__internal_2_$__cuda_sm10x_tcgen05_guardrail_trap_unallocated_columns_being_dealloced) ;  /* 0x0000004400607944 */ /* 0x038fea0003c00000 */
.L_x_98:
[----:B------:R-:W-:Y:S01]  /*4a10*/  NOP ;  /* 0x0000000000007918 */ /* 0x000fe20000000000 */
[----:B----4-:R-:W-:Y:S05]  /*4a20*/  EXIT ;  /* 0x000000000000794d */ /* 0x010fea0003800000 */
.L_x_69:
[----:B------:R-:W-:-:S09]  /*4a30*/  UISETP.NE.OR UP5, UPT, UR10, 0x3, !UP5 ;  /* 0x000000030a00788c */ /* 0x000fd2000efa5670 */
[----:B------:R-:W-:Y:S05]  /*4a40*/  BRA.U UP5, `(.L_x_99) ;  /* 0x0000000d05e87547 */ /* 0x000fea000b800000 */
[----:B------:R-:W1:Y:S01]  /*4a50*/  LDC R0, c[0x0][0xb30] ;  /* 0x0002cc00ff007b82 */ /* 0x000e620000000800 */
[----:B------:R-:W2:Y:S01]  /*4a60*/  LDCU.64 UR8, c[0x0][0x888] ;  /* 0x00011100ff0877ac */ /* 0x000ea20008000a00 */
[----:B------:R-:W-:Y:S02]  /*4a70*/  HFMA2 R25, -RZ, RZ, 0, 0 ;  /* 0x00000000ff197431 */ /* 0x000fe400000001ff */
[----:B------:R-:W-:Y:S01]  /*4a80*/  IMAD.MOV.U32 R34, RZ, RZ, 0x1 ;  /* 0x00000001ff227424 */ /* 0x000fe200078e00ff */
[----:B------:R-:W-:Y:S01]  /*4a90*/  MOV R23, 0x1000 ;  /* 0x0000100000177802 */ /* 0x000fe20000000f00 */
[----:B------:R-:W3:Y:S01]  /*4aa0*/  LDCU.64 UR4, c[0x0][0x890] ;  /* 0x00011200ff0477ac */ /* 0x000ee20008000a00 */
[----:B------:R-:W-:Y:S01]  /*4ab0*/  IMAD.MOV.U32 R27, RZ, RZ, RZ ;  /* 0x000000ffff1b7224 */ /* 0x000fe200078e00ff */
[----:B------:R-:W4:Y:S01]  /*4ac0*/  LDC R19, c[0x0][0x370] ;  /* 0x0000dc00ff137b82 */ /* 0x000f220000000800 */
[----:B------:R-:W-:Y:S01]  /*4ad0*/  UMOV UR7, 0x400 ;  /* 0x0000040000077882 */ /* 0x000fe20000000000 */
[----:B------:R-:W-:-:S02]  /*4ae0*/  UPLOP3.LUT UP1, UPT, UPT, UPT, UPT, 0x40, 0x4 ;  /* 0x000000000004789c */ /* 0x000fc40003f2e870 */
[----:B------:R-:W-:Y:S01]  /*4af0*/  ULEA UR7, UR37, UR7, 0x18 ;  /* 0x0000000725077291 */ /* 0x000fe2000f8ec0ff */
[----:B------:R-:W-:-:S03]  /*4b00*/  UMOV UR13, URZ ;  /* 0x000000ff000d7c82 */ /* 0x000fc60008000000 */
[----:B------:R-:W4:Y:S01]  /*4b10*/  LDC R2, c[0x0][0xb0c] ;  /* 0x0002c300ff027b82 */ /* 0x000f220000000800 */
[----:B--2---:R-:W-:Y:S02]  /*4b20*/  UISETP.NE.U32.AND UP4, UPT, UR8, URZ, UPT ;  /* 0x000000ff0800728c */ /* 0x004fe4000bf85070 */
[----:B---3--:R-:W-:-:S05]  /*4b30*/  UISETP.NE.U32.AND UP5, UPT, UR4, URZ, UPT ;  /* 0x000000ff0400728c */ /* 0x008fca000bfa5070 */
[----:B------:R-:W2:Y:S01]  /*4b40*/  LDC R18, c[0x0][0xb20] ;  /* 0x0002c800ff127b82 */ /* 0x000ea20000000800 */
[----:B-1----:R-:W-:Y:S01]  /*4b50*/  ISETP.NE.AND P1, PT, R0, 0x1, PT ;  /* 0x000000010000780c */ /* 0x002fe20003f25270 */
[----:B------:R-:W-:Y:S02]  /*4b60*/  UISETP.NE.AND.EX UP4, UPT, UR9, URZ, UPT, UP4 ;  /* 0x000000ff0900728c */ /* 0x000fe4000bf85340 */
[----:B------:R-:W-:-:S04]  /*4b70*/  UISETP.NE.AND.EX UP5, UPT, UR5, URZ, UPT, UP5 ;  /* 0x000000ff0500728c */ /* 0x000fc8000bfa5350 */
[----:B-----5:R-:W1:Y:S08]  /*4b80*/  LDC.64 R32, c[0x0][0x348] ;  /* 0x0000d200ff207b82 */ /* 0x020e700000000a00 */
[----:B------:R-:W3:Y:S08]  /*4b90*/  LDC.64 R16, c[0x0][0xb10] ;  /* 0x0002c400ff107b82 */ /* 0x000ef00000000a00 */
[----:B------:R-:W1:Y:S08]  /*4ba0*/  LDC.64 R6, c[0x0][0xb18] ;  /* 0x0002c600ff067b82 */ /* 0x000e700000000a00 */
[----:B------:R-:W1:Y:S08]  /*4bb0*/  LDC.64 R4, c[0x0][0xb28] ;  /* 0x0002ca00ff047b82 */ /* 0x000e700000000a00 */
[----:B--2-4-:R-:W1:Y:S02]  /*4bc0*/  LDC R22, c[0x0][0x374] ;  /* 0x0000dd00ff167b82 */ /* 0x014e640000000800 */
.L_x_108:
[----:B------:R-:W-:Y:S02]  /*4bd0*/  LEA R0, R27, UR7, 0x3 ;  /* 0x000000071b007c11 */ /* 0x000fe4000f8e18ff */
[----:B------:R-:W-:Y:S02]  /*4be0*/  SHF.L.U32 R3, R25, 0x1f, RZ ;  /* 0x0000001f19037819 */ /* 0x000fe400000006ff */
[----:B------:R-:W-:Y:S02]  /*4bf0*/  LEA R28, R27, UR7, 0x4 ;  /* 0x000000071b1c7c11 */ /* 0x000fe4000f8e20ff */
[----:B--2---:R-:W2:Y:S02]  /*4c00*/  SYNCS.PHASECHK.TRANS64.TRYWAIT P0, [R0+URZ+0x150], R3 ;  /* 0x00015003000075a7 */ /* 0x004ea400080011ff */
[----:B--2---:R-:W-:Y:S05]  /*4c10*/  @!P0 BRA `(.L_x_100) ;  /* 0x0000003c00e88947 */ /* 0x004fea0003800000 */
.L_x_203:
[----:B------:R-:W-:Y:S01]  /*4c20*/  ISETP.GE.AND P0, PT, R26, 0x1, PT ;  /* 0x000000011a00780c */ /* 0x000fe20003f06270 */
[----:B------:R-:W4:Y:S01]  /*4c30*/  LDS.128 R28, [R28+0x1e0] ;  /* 0x0001e0001c1c7984 */ /* 0x000f220000000c00 */
[----:B--2---:R-:W-:Y:S01]  /*4c40*/  VIADD R0, R0, 0x160 ;  /* 0x0000016000007836 */ /* 0x004fe20000000000 */
[----:B------:R-:W-:Y:S01]  /*4c50*/  @!PT LDS RZ, [RZ] ;  /* 0x00000000fffff984 */ /* 0x000fe20000000800 */
[----:B------:R-:W-:Y:S01]  /*4c60*/  @!PT LDS RZ, [RZ] ;  /* 0x00000000fffff984 */ /* 0x000fe20000000800 */
[----:B------:R-:W-:Y:S01]  /*4c70*/  @!PT LDS RZ, [RZ] ;  /* 0x00000000fffff984 */ /* 0x000fe20000000800 */
[----:B------:R-:W-:Y:S01]  /*4c80*/  @!PT LDS RZ, [RZ] ;  /* 0x00000000fffff984 */ /* 0x000fe20000000800 */
[----:B------:R2:W-:Y:S06]  /*4c90*/  MEMBAR.ALL.CTA ;  /* 0x0000000000007992 */ /* 0x0005ec0000008000 */
[----:B--2---:R-:W2:Y:S01]  /*4ca0*/  FENCE.VIEW.ASYNC.S ;  /* 0x00000000000073c6 */ /* 0x004ea20000000000 */
[----:B------:R-:W-:Y:S04]  /*4cb0*/  PRMT R0, RZ, 0x654, R0 ;  /* 0x00000654ff007816 */ /* 0x000fe80000000000 */
[----:B--2---:R2:W-:Y:S01]  /*4cc0*/  SYNCS.ARRIVE.TRANS64.RED.A1T0 RZ, [R0+URZ], RZ ;  /* 0x000000ff00ff79a7 */ /* 0x0045e200081004ff */
[----:B----4-:R-:W-:Y:S11]  /*4cd0*/  LOP3.LUT P3, RZ, R30, 0x1, RZ, 0xc0, !PT ;  /* 0x000000011eff7812 */ /* 0x010ff6000786c0ff */
[----:B------:R-:W-:Y:S02]  /*4ce0*/  @!UPT UIADD3 URZ, UPT, UPT, URZ, URZ, URZ ;  /* 0x000000fffffff290 */ /* 0x000fe4000fffe0ff */
[----:B------:R-:W-:Y:S02]  /*4cf0*/  @P3 MOV R13, R28 ;  /* 0x0000001c000d3202 */ /* 0x000fe40000000f00 */
[----:B------:R-:W-:Y:S01]  /*4d00*/  @P3 LOP3.LUT R8, R29, 0xffff, RZ, 0xc0, !PT ;  /* 0x0000ffff1d083812 */ /* 0x000fe200078ec0ff */
[----:B--2---:R-:W-:Y:S06]  /*4d10*/  @!P0 BRA `(.L_x_101) ;  /* 0x0000000000a48947 */ /* 0x004fec0003800000 */
[----:B-1----:R-:W-:Y:S01]  /*4d20*/  IMAD.HI.U32 R37, R22, R7, RZ ;  /* 0x0000000716257227 */ /* 0x002fe200078e00ff */
[----:B------:R-:W-:Y:S02]  /*4d30*/  ISETP.NE.AND P0, PT, R6, 0x1, PT ;  /* 0x000000010600780c */ /* 0x000fe40003f05270 */
[----:B------:R-:W-:Y:S01]  /*4d40*/  ISETP.NE.AND P2, PT, R26, 0x1, PT ;  /* 0x000000011a00780c */ /* 0x000fe20003f45270 */
[----:B---3--:R-:W-:Y:S01]  /*4d50*/  IMAD.HI.U32 R36, R19, R16, RZ ;  /* 0x0000001013247227 */ /* 0x008fe200078e00ff */
[----:B------:R-:W-:Y:S02]  /*4d60*/  SHF.R.U32.HI R37, RZ, R18, R37 ;  /* 0x00000012ff257219 */ /* 0x000fe40000011625 */
[----:B------:R-:W-:Y:S01]  /*4d70*/  ISETP.NE.AND P4, PT, R2, 0x1, PT ;  /* 0x000000010200780c */ /* 0x000fe20003f85270 */
[----:B------:R-:W-:Y:S01]  /*4d80*/  IMAD.HI.U32 R38, R13, R16, RZ ;  /* 0x000000100d267227 */ /* 0x000fe200078e00ff */
[----:B------:R-:W-:Y:S02]  /*4d90*/  SHF.R.U32.HI R36, RZ, R17, R36 ;  /* 0x00000011ff247219 */ /* 0x000fe40000011624 */
[----:B------:R-:W-:Y:S01]  /*4da0*/  SEL R3, R22, R37, !P0 ;  /* 0x0000002516037207 */ /* 0x000fe20004000000 */
[C---:B------:R-:W-:Y:S01]  /*4db0*/  IMAD.HI.U32 R37, R8.reuse, R7, RZ ;  /* 0x0000000708257227 */ /* 0x040fe200078e00ff */
[----:B------:R-:W-:Y:S02]  /*4dc0*/  SEL R11, R19, R36, !P4 ;  /* 0x00000024130b7207 */ /* 0x000fe40006000000 */
[----:B------:R-:W-:Y:S01]  /*4dd0*/  SHF.R.U32.HI R38, RZ, R17, R38 ;  /* 0x00000011ff267219 */ /* 0x000fe20000011626 */
[----:B------:R-:W-:Y:S01]  /*4de0*/  IMAD.HI.U32 R40, R3, R4, RZ ;  /* 0x0000000403287227 */ /* 0x000fe200078e00ff */
[----:B------:R-:W-:Y:S03]  /*4df0*/  SHF.R.U32.HI R37, RZ, R18, R37 ;  /* 0x00000012ff257219 */ /* 0x000fe60000011625 */
[----:B------:R-:W-:Y:S01]  /*4e00*/  IMAD.HI.U32 R36, R11, R4, RZ ;  /* 0x000000040b247227 */ /* 0x000fe200078e00ff */
[----:B------:R-:W-:Y:S02]  /*4e10*/  @P2 SHF.R.U32.HI R3, RZ, R5, R40 ;  /* 0x00000005ff032219 */ /* 0x000fe40000011628 */
[----:B------:R-:W-:Y:S02]  /*4e20*/  SEL R9, R8, R37, !P0 ;  /* 0x0000002508097207 */ /* 0x000fe40004000000 */
[----:B------:R-:W-:Y:S01]  /*4e30*/  @P2 SHF.R.U32.HI R11, RZ, R5, R36 ;  /* 0x00000005ff0b2219 */ /* 0x000fe20000011624 */
[C---:B------:R-:W-:Y:S01]  /*4e40*/  IMAD R10, R26.reuse, R3, RZ ;  /* 0x000000031a0a7224 */ /* 0x040fe200078e02ff */
[----:B------:R-:W-:Y:S01]  /*4e50*/  SEL R3, R13, R38, !P4 ;  /* 0x000000260d037207 */ /* 0x000fe20006000000 */
[C---:B------:R-:W-:Y:S03]  /*4e60*/  IMAD.HI.U32 R14, R9.reuse, R4, RZ ;  /* 0x00000004090e7227 */ /* 0x040fe600078e00ff */
[----:B------:R-:W-:Y:S01]  /*4e70*/  ISETP.GE.AND P0, PT, R9, R10, PT ;  /* 0x0000000a0900720c */ /* 0x000fe20003f06270 */
[C---:B------:R-:W-:Y:S01]  /*4e80*/  IMAD R12, R26.reuse, R11, RZ ;  /* 0x0000000b1a0c7224 */ /* 0x040fe200078e02ff */
[-C--:B------:R-:W-:Y:S04]  /*4e90*/  SHF.R.U32.HI R14, RZ, R5.reuse, R14 ;  /* 0x00000005ff0e7219 */ /* 0x080fe8000001160e */
[----:B------:R-:W-:Y:S02]  /*4ea0*/  ISETP.GE.OR P0, PT, R3, R12, P0 ;  /* 0x0000000c0300720c */ /* 0x000fe40000706670 */
[----:B------:R-:W-:Y:S05]  /*4eb0*/  SEL R15, R9, R14, !P2 ;  /* 0x0000000e090f7207 */ /* 0x000fea0005000000 */
[----:B------:R-:W-:Y:S04]  /*4ec0*/  IMAD.MOV R14, RZ, RZ, -R15 ;  /* 0x000000ffff0e7224 */ /* 0x000fe800078e0a0f */
[----:B------:R-:W-:Y:S02]  /*4ed0*/  IMAD R14, R26, R14, R9 ;  /* 0x0000000e1a0e7224 */ /* 0x000fe400078e0209 */
[C---:B------:R-:W-:Y:S05]  /*4ee0*/  @!P0 IMAD.HI.U32 R10, R3.reuse, R4, RZ ;  /* 0x00000004030a8227 */ /* 0x040fea00078e00ff */
[----:B------:R-:W-:Y:S04]  /*4ef0*/  @!P0 SHF.R.U32.HI R10, RZ, R5, R10 ;  /* 0x00000005ff0a8219 */ /* 0x000fe8000001160a */
[----:B------:R-:W-:Y:S01]  /*4f00*/  @!P0 SEL R0, R3, R10, !P2 ;  /* 0x0000000a03008207 */ /* 0x000fe20005000000 */
[----:B------:R-:W-:Y:S03]  /*4f10*/  IMAD.MOV R10, RZ, RZ, -R3 ;  /* 0x000000ffff0a7224 */ /* 0x000fe600078e0a03 */
[----:B------:R-:W-:Y:S01]  /*4f20*/  @!P0 IADD3 R15, PT, PT, R15, -R0, RZ ;  /* 0x800000000f0f8210 */ /* 0x000fe20007ffe0ff */
[----:B------:R-:W-:Y:S01]  /*4f30*/  @!P0 IMAD R0, R11, R14, R0 ;  /* 0x0000000e0b008224 */ /* 0x000fe200078e0200 */
[----:B------:R-:W-:Y:S01]  /*4f40*/  IADD3 R11, PT, PT, -R9, RZ, RZ ;  /* 0x000000ff090b7210 */ /* 0x000fe20007ffe1ff */
[----:B------:R-:W-:Y:S02]  /*4f50*/  IMAD R13, R2, R10, R13 ;  /* 0x0000000a020d7224 */ /* 0x000fe400078e020d */
[----:B------:R-:W-:Y:S02]  /*4f60*/  @!P0 IMAD R9, R15, R26, R3 ;  /* 0x0000001a0f098224 */ /* 0x000fe400078e0203 */
[----:B------:R-:W-:Y:S02]  /*4f70*/  @!P0 IMAD.MOV.U32 R3, RZ, RZ, R0 ;  /* 0x000000ffff038224 */ /* 0x000fe400078e0000 */
[----:B------:R-:W-:Y:S02]  /*4f80*/  IMAD R8, R6, R11, R8 ;  /* 0x0000000b06087224 */ /* 0x000fe400078e0208 */
[----:B------:R-:W-:Y:S02]  /*4f90*/  IMAD R13, R3, R2, R13 ;  /* 0x00000002030d7224 */ /* 0x000fe400078e020d */
[----:B------:R-:W-:Y:S02]  /*4fa0*/  IMAD R8, R9, R6, R8 ;  /* 0x0000000609087224 */ /* 0x000fe400078e0208 */
.L_x_101:
[----:B------:R-:W-:Y:S05]  /*4fb0*/  BRA.U UP1, `(.L_x_102) ;  /* 0x0000000101107547 */ /* 0x000fea000b800000 */
[----:B------:R-:W-:Y:S04]  /*4fc0*/  MOV R0, UR6 ;  /* 0x0000000600007c02 */ /* 0x000fe80008000f00 */
[----:B------:R-:W-:Y:S04]  /*4fd0*/  SHF.L.U32 R3, R0, 0x1f, RZ ;  /* 0x0000001f00037819 */ /* 0x000fe800000006ff */
[----:B------:R-:W2:Y:S02]  /*4fe0*/  SYNCS.PHASECHK.TRANS64.TRYWAIT P0, [UR7+0x148], R3 ;  /* 0x00014803ff0075a7 */ /* 0x000ea40008001107 */
[----:B--2---:R-:W-:Y:S05]  /*4ff0*/  @!P0 BRA `(.L_x_103) ;  /* 0x0000003c00048947 */ /* 0x004fea0003800000 */
.L_x_102:
[----:B------:R-:W-:Y:S02]  /*5000*/  R2UR UR27, R21 ;  /* 0x00000000151b72ca */ /* 0x000fe400000e0000 */
[----:B------:R-:W-:Y:S02]  /*5010*/  R2UR UR26, R20 ;  /* 0x00000000141a72ca */ /* 0x000fe400000e0000 */
[----:B------:R-:W-:Y:S04]  /*5020*/  ISETP.NE.U32.AND P2, PT, RZ, UR4, PT ;  /* 0x00000004ff007c0c */ /* 0x000fe8000bf45070 */
[----:B------:R-:W-:Y:S05]  /*5030*/  ISETP.NE.AND.EX P2, PT, RZ, UR5, PT, P2 ;  /* 0x00000005ff007c0c */ /* 0x000fea000bf45320 */
[----:B------:R-:W-:Y:S02]  /*5040*/  USHF.L.U32 UR27, UR27, 0x6, URZ ;  /* 0x000000061b1b7899 */ /* 0x000fe400080006ff */
[----:B------:R-:W-:Y:S01]  /*5050*/  USHF.L.U32 UR26, UR26, 0x6, URZ ;  /* 0x000000061a1a7899 */ /* 0x000fe200080006ff */
[----:B------:R-:W-:Y:S11]  /*5060*/  BRA.U !UP5, `(.L_x_104) ;  /* 0x000000010d347547 */ /* 0x000ff6000b800000 */
[----:B------:R-:W-:Y:S01]  /*5070*/  UPLOP3.LUT UP0, UPT, UPT, UPT, UP4, 0x80, 0x8 ;  /* 0x000000000008789c */ /* 0x000fe20003f0f040 */
[----:B--2---:R-:W-:Y:S02]  /*5080*/  HFMA2 R0, -RZ, RZ, 0, 5.9604644775390625e-08 ;  /* 0x00000001ff007431 */ /* 0x004fe400000001ff */
[----:B------:R-:W-:Y:S03]  /*5090*/  IMAD.MOV.U32 R59, RZ, RZ, 0x1 ;  /* 0x00000001ff3b7424 */ /* 0x000fe600078e00ff */
[----:B------:R-:W-:Y:S05]  /*50a0*/  PLOP3.LUT P0, PT, PT, PT, UP0, 0x80, 0x8 ;  /* 0x000000000008781c */ /* 0x000fea0003f0f008 */
[----:B------:R-:W2:Y:S01]  /*50b0*/  @UP0 LDCU.64 UR10, c[0x0][0x888] ;  /* 0x00011100ff0a07ac */ /* 0x000ea20008000a00 */
[----:B------:R-:W-:Y:S07]  /*50c0*/  @UP0 UIMAD UR8, UR36, UR4, URZ ;  /* 0x00000004240802a4 */ /* 0x000fee000f8e02ff */
[----:B------:R-:W-:Y:S01]  /*50d0*/  @!P0 PRMT R59, R0, 0x7610, R59 ;  /* 0x00007610003b8816 */ /* 0x000fe2000000003b */
[----:B--2---:R-:W-:Y:S03]  /*50e0*/  @UP0 UIMAD.WIDE UR10, UR8, 0x4, UR10 ;  /* 0x00000004080a08a5 */ /* 0x004fe6000f8e020a */
[----:B------:R-:W2:Y:S03]  /*50f0*/  @!UP0 LDCU UR8, c[0x0][0x880] ;  /* 0x00011000ff0887ac */ /* 0x000ea60008000800 */
[----:B------:R-:W-:Y:S01]  /*5100*/  IMAD.U32 R10, RZ, RZ, UR10 ;  /* 0x0000000aff0a7e24 */ /* 0x000fe2000f8e00ff */
[----:B------:R-:W-:Y:S05]  /*5110*/  MOV R11, UR11 ;  /* 0x0000000b000b7c02 */ /* 0x000fea0008000f00 */
[----:B------:R4:W5:Y:S02]  /*5120*/  @P0 LDG.E R35, desc[UR46][R10.64] ;  /* 0x0000002e0a230981 */ /* 0x000964000c1e1900 */
[----:B--2-4-:R-:W-:Y:S07]  /*5130*/  @!P0 IMAD.U32 R35, RZ, RZ, UR8 ;  /* 0x00000008ff238e24 */ /* 0x014fee000f8e00ff */
.L_x_104:
[----:B-----5:R-:W-:Y:S01]  /*5140*/  @!P2 FSETP.EQ.AND P0, PT, R35, RZ, PT ;  /* 0x000000ff2300a20b */ /* 0x020fe20003f02000 */
[----:B------:R-:W-:Y:S01]  /*5150*/  @!UPT UIADD3 URZ, UPT, UPT, URZ, URZ, URZ ;  /* 0x000000fffffff290 */ /* 0x000fe2000fffe0ff */
[----:B------:R-:W-:Y:S11]  /*5160*/  @!P2 BRA `(.L_x_105) ;  /* 0x000000000014a947 */ /* 0x000ff60003800000 */
[----:B------:R-:W-:Y:S02]  /*5170*/  LOP3.LUT P2, RZ, R59, 0xff, RZ, 0xc0, !PT ;  /* 0x000000ff3bff7812 */ /* 0x000fe4000784c0ff */
[----:B------:R-:W-:Y:S04]  /*5180*/  PLOP3.LUT P0, PT, PT, PT, UP0, 0x80, 0x8 ;  /* 0x000000000008781c */ /* 0x000fe80003f0f008 */
[----:B------:R-:W-:Y:S07]  /*5190*/  PLOP3.LUT P0, PT, P0, PT, PT, 0x8, 0x80 ;  /* 0x000000000080781c */ /* 0x000fee000070e170 */
[----:B------:R-:W-:Y:S11]  /*51a0*/  @P2 FSETP.EQ.AND P0, PT, R35, RZ, PT ;  /* 0x000000ff2300220b */ /* 0x000ff60003f02000 */
[----:B------:R-:W-:Y:S02]  /*51b0*/  @!UPT UIADD3 URZ, UPT, UPT, URZ, URZ, URZ ;  /* 0x000000fffffff290 */ /* 0x000fe4000fffe0ff */
.L_x_105:
[----:B------:R-:W-:Y:S01]  /*51c0*/  ULEA UR15, UR13, UR7, 0x3 ;  /* 0x000000070d0f7291 */ /* 0x000fe2000f8e18ff */
[----:B--2---:R-:W-:Y:S02]  /*51d0*/  SHF.L.U32 R3, R34, 0x1f, RZ ;  /* 0x0000001f22037819 */ /* 0x004fe400000006ff */
[----:B------:R-:W-:Y:S04]  /*51e0*/  ELECT P4, URZ, PT ;  /* 0x0000000000ff782f */ /* 0x000fe80003880000 */
[----:B------:R-:W-:Y:S02]  /*51f0*/  PLOP3.LUT P4, PT, P0, P4, PT, 0xf2, 0x2f ;  /* 0x00000000002f781c */ /* 0x000fe40000789e72 */
[----:B------:R-:W2:Y:S11]  /*5200*/  SYNCS.PHASECHK.TRANS64.TRYWAIT P2, [UR15+0x128], R3 ;  /* 0x00012803ff0075a7 */ /* 0x000eb6000804110f */
[----:B-1----:R-:W-:Y:S05]  /*5210*/  @!P4 IADD3 R20, P0, PT, R32, 0x580, RZ ;  /* 0x000005802014c810 */ /* 0x002fea0007f1e0ff */
[----:B------:R-:W-:Y:S01]  /*5220*/  @!P4 IMAD.X R12, RZ, RZ, R33, P0 ;  /* 0x000000ffff0cc224 */ /* 0x000fe200000e0621 */
[----:B--2---:R-:W-:Y:S07]  /*5230*/  @!P2 BRA `(.L_x_106) ;  /* 0x00000038008ca947 */ /* 0x004fee0003800000 */
.L_x_206:
[----:B------:R-:W2:Y:S01]  /*5240*/  LDC.64 R14, c[0x0][0xb10] ;  /* 0x0002c400ff0e7b82 */ /* 0x000ea20000000a00 */
[----:B------:R-:W-:Y:S01]  /*5250*/  @!P4 R2UR UR8, R12 ;  /* 0x000000000c08c2ca */ /* 0x000fe200000e0000 */
[----:B------:R-:W-:Y:S01]  /*5260*/  VOTEU.ALL UP3, P4 ;  /* 0x0000000000ff7886 */ /* 0x000fe20002060000 */
[----:B------:R-:W-:Y:S01]  /*5270*/  @!P4 R2UR UR9, R20 ;  /* 0x000000001409c2ca */ /* 0x000fe200000e0000 */
[----:B------:R-:W-:Y:S01]  /*5280*/  UIADD3 UR25, UPT, UPT, UR15, 0x110, URZ ;  /* 0x000001100f197890 */ /* 0x000fe2000fffe0ff */
[----:B------:R-:W-:Y:S03]  /*5290*/  @P3 SHF.R.U32.HI R24, RZ, 0x10, R29 ;  /* 0x00000010ff183819 */ /* 0x000fe6000001161d */
[----:B------:R-:W4:Y:S01]  /*52a0*/  LDC.64 R10, c[0x0][0xb18] ;  /* 0x0002c600ff0a7b82 */ /* 0x000f220000000a00 */
[----:B------:R-:W-:Y:S01]  /*52b0*/  UIADD3 UR14, UPT, UPT, UR13, 0x1, URZ ;  /* 0x000000010d0e7890 */ /* 0x000fe2000fffe0ff */
[----:B------:R-:W-:Y:S01]  /*52c0*/  VIADD R27, R27, 0x1 ;  /* 0x000000011b1b7836 */ /* 0x000fe20000000000 */
[----:B------:R-:W-:Y:S01]  /*52d0*/  VOTEU.ALL UP2, P4 ;  /* 0x0000000000ff7886 */ /* 0x000fe20002040000 */
[----:B------:R-:W-:Y:S01]  /*52e0*/  UMOV UR18, 0x0 ;  /* 0x0000000000127882 */ /* 0x000fe20000000000 */
[----:B------:R-:W-:Y:S03]  /*52f0*/  UISETP.NE.AND UP6, UPT, UR14, 0x3, UPT ;  /* 0x000000030e00788c */ /* 0x000fe6000bfc5270 */
[----:B-1----:R-:W1:Y:S01]  /*5300*/  @!P1 LDC R0, c[0x0][0xb20] ;  /* 0x0002c800ff009b82 */ /* 0x002e620000000800 */
[----:B------:R-:W-:Y:S01]  /*5310*/  UMOV UR19, 0x10000000 ;  /* 0x1000000000137882 */ /* 0x000fe20000000000 */
[----:B------:R-:W-:Y:S01]  /*5320*/  IMAD.U32 R21, RZ, RZ, UR8 ;  /* 0x00000008ff157e24 */ /* 0x000fe2000f8e00ff */
[----:B------:R-:W-:Y:S05]  /*5330*/  @!UP3 ULEA UR8, UR13, UR7, 0xc ;  /* 0x000000070d08b291 */ /* 0x000fea000f8e60ff */
[----:B------:R-:W5:Y:S01]  /*5340*/  @!P1 LDC R3, c[0x0][0xb0c] ;  /* 0x0002c300ff039b82 */ /* 0x000f620000000800 */
[----:B------:R-:W-:Y:S01]  /*5350*/  IMAD.U32 R20, RZ, RZ, UR9 ;  /* 0x00000009ff147e24 */ /* 0x000fe2000f8e00ff */
[----:B------:R-:W-:Y:S01]  /*5360*/  UMOV UR28, UR36 ;  /* 0x00000024001c7c82 */ /* 0x000fe20008000000 */
[----:B------:R-:W-:Y:S01]  /*5370*/  @!P4 R2UR UR21, R21 ;  /* 0x000000001515c2ca */ /* 0x000fe200000e0000 */
[----:B------:R-:W-:Y:S02]  /*5380*/  @!UP3 UIADD3 UR24, UPT, UPT, UR8, 0x300, URZ ;  /* 0x000003000818b890 */ /* 0x000fe4000fffe0ff */
[----:B------:R-:W-:Y:S01]  /*5390*/  @!P4 R2UR UR20, R20 ;  /* 0x000000001414c2ca */ /* 0x000fe200000e0000 */
[----:B------:R-:W-:Y:S01]  /*53a0*/  @!UP3 UIADD3 UR10, UPT, UPT, UR26, 0x20, URZ ;  /* 0x000000201a0ab890 */ /* 0x000fe2000fffe0ff */
[----:B------:R-:W-:Y:S01]  /*53b0*/  @!P4 IMAD.MOV.U32 R20, RZ, RZ, 0x1000 ;  /* 0x00001000ff14c424 */ /* 0x000fe200078e00ff */
[----:B------:R-:W-:Y:S02]  /*53c0*/  @!UP3 UIADD3 UR8, UPT, UPT, UR8, 0xb00, URZ ;  /* 0x00000b000808b890 */ /* 0x000fe4000fffe0ff */
[----:B------:R-:W-:Y:S01]  /*53d0*/  USEL UR9, URZ, 0x1, UP6 ;  /* 0x00000001ff097887 */ /* 0x000fe2000b000000 */
[----:B------:R-:W-:Y:S01]  /*53e0*/  VOTEU.ALL UP1, P4 ;  /* 0x0000000000ff7886 */ /* 0x000fe20002020000 */
[----:B------:R-:W-:Y:S01]  /*53f0*/  UMOV UR11, UR27 ;  /* 0x0000001b000b7c82 */ /* 0x000fe20008000000 */
[----:B------:R-:W-:Y:S01]  /*5400*/  UMOV UR12, UR36 ;  /* 0x00000024000c7c82 */ /* 0x000fe20008000000 */
[----:B------:R-:W-:Y:S02]  /*5410*/  UPRMT UR16, UR37, 0x654, UR25 ;  /* 0x0000065425107896 */ /* 0x000fe40008000019 */
[----:B------:R-:W-:Y:S01]  /*5420*/  LOP3.LUT R34, R34, UR9, RZ, 0x3c, !PT ;  /* 0x0000000922227c12 */ /* 0x000fe2000f8e3cff */
[----:B------:R-:W-:Y:S01]  /*5430*/  UMOV UR9, UR25 ;  /* 0x0000001900097c82 */ /* 0x000fe20008000000 */
[----:B------:R1:W-:Y:S01]  /*5440*/  @!UP2 UTMALDG.3D [UR24], [UR20], desc[UR18] ;  /* 0x000012181400a5b4 */ /* 0x0003e20008011000 */
[----:B------:R-:W-:Y:S01]  /*5450*/  USEL UR14, UR14, URZ, UP6 ;  /* 0x000000ff0e0e7287 */ /* 0x000fe2000b000000 */
[----:B------:R-:W-:Y:S03]  /*5460*/  SHF.L.U32 R12, R34, 0x1f, RZ ;  /* 0x0000001f220c7819 */ /* 0x000fe600000006ff */
[----:B------:R-:W-:Y:S01]  /*5470*/  ULEA UR13, UR14, UR7, 0x3 ;  /* 0x000000070e0d7291 */ /* 0x000fe2000f8e18ff */
[----:B--2---:R-:W-:Y:S01]  /*5480*/  @!P1 IMAD.HI.U32 R14, R13, R14, RZ ;  /* 0x0000000e0d0e9227 */ /* 0x004fe200078e00ff */
[----:B----4-:R-:W-:Y:S01]  /*5490*/  @!P1 ISETP.NE.AND P0, PT, R10, 0x1, PT ;  /* 0x000000010a00980c */ /* 0x010fe20003f05270 */
[----:B------:R2:W-:Y:S01]  /*54a0*/  @!UP1 UTMALDG.3D [UR8], [UR20], desc[UR18] ;  /* 0x00001208140095b4 */ /* 0x0005e20008011000 */
[----:B------:R2:W-:Y:S01]  /*54b0*/  @!P4 SYNCS.ARRIVE.TRANS64.RED.A0TR RZ, [UR15+0x110], R20 ;  /* 0x00011014ffffc9a7 */ /* 0x0005e2000830040f */
[C---:B------:R-:W-:Y:S01]  /*54c0*/  @!P1 IMAD.HI.U32 R11, R8.reuse, R11, RZ ;  /* 0x0000000b080b9227 */ /* 0x040fe200078e00ff */
[----:B------:R-:W-:Y:S02]  /*54d0*/  @!P1 SHF.R.U32.HI R14, RZ, R15, R14 ;  /* 0x0000000fff0e9219 */ /* 0x000fe4000001160e */
[----:B-----5:R-:W-:Y:S02]  /*54e0*/  @!P1 ISETP.NE.AND P2, PT, R3, 0x1, PT ;  /* 0x000000010300980c */ /* 0x020fe40003f45270 */
[----:B-1----:R-:W-:Y:S02]  /*54f0*/  @!P1 SHF.R.U32.HI R9, RZ, R0, R11 ;  /* 0x00000000ff099219 */ /* 0x002fe4000001160b */
[----:B------:R-:W-:Y:S02]  /*5500*/  @!P1 SEL R14, R13, R14, !P2 ;  /* 0x0000000e0d0e9207 */ /* 0x000fe40005000000 */
[----:B------:R-:W-:Y:S05]  /*5510*/  @!P1 SEL R9, R8, R9, !P0 ;  /* 0x0000000908099207 */ /* 0x000fea0004000000 */
[----:B------:R-:W-:Y:S01]  /*5520*/  @!P1 IMAD.IADD R0, R9, 0x1, -R14 ;  /* 0x0000000109009824 */ /* 0x000fe200078e0a0e */
[----:B------:R-:W-:Y:S01]  /*5530*/  SYNCS.ARRIVE.TRANS64.RED.A1T0 RZ, [UR16], RZ ;  /* 0x000000ffffff79a7 */ /* 0x000fe20008100410 */
[----:B------:R-:W-:Y:S02]  /*5540*/  @!P1 IMAD.IADD R9, R14, 0x1, -R9 ;  /* 0x000000010e099824 */ /* 0x000fe400078e0a09 */
[----:B------:R-:W-:Y:S02]  /*5550*/  @!P1 IMAD R13, R0, R3, R13 ;  /* 0x00000003000d9224 */ /* 0x000fe400078e020d */
[----:B------:R-:W-:Y:S01]  /*5560*/  @!P1 IMAD R8, R9, R10, R8 ;  /* 0x0000000a09089224 */ /* 0x000fe200078e0208 */
[----:B------:R-:W1:Y:S02]  /*5570*/  SYNCS.PHASECHK.TRANS64.TRYWAIT P5, [UR13+0x128], R12 ;  /* 0x0001280cff0075a7 */ /* 0x000e6400080a110d */
[----:B-12---:R-:W-:Y:S05]  /*5580*/  @!P5 BRA `(.L_x_107) ;  /* 0x0000003400d0d947 */ /* 0x006fea0003800000 */
.L_x_208:
[----:B------:R-:W-:Y:S01]  /*5590*/  UIADD3 UR17, UPT, UPT, UR13, 0x110, URZ ;  /* 0x000001100d117890 */ /* 0x000fe2000fffe0ff */
[----:B-1----:R-:W-:Y:S01]  /*55a0*/  @!P4 IADD3 R3, P0, PT, R32, 0x580, RZ ;  /* 0x000005802003c810 */ /* 0x002fe20007f1e0ff */
[----:B------:R-:W-:Y:S01]  /*55b0*/  VOTEU.ALL UP2, P4 ;  /* 0x0000000000ff7886 */ /* 0x000fe20002040000 */
[----:B------:R-:W-:Y:S01]  /*55c0*/  UMOV UR22, 0x0 ;  /* 0x0000000000167882 */ /* 0x000fe20000000000 */
[----:B------:R-:W-:Y:S01]  /*55d0*/  UPRMT UR15, UR37, 0x654, UR17 ;  /* 0x00000654250f7896 */ /* 0x000fe20008000011 */
[----:B------:R-:W-:Y:S01]  /*55e0*/  @!P4 R2UR UR9, R3 ;  /* 0x000000000309c2ca */ /* 0x000fe200000e0000 */
[----:B------:R-:W-:Y:S01]  /*55f0*/  @!P4 IMAD.X R0, RZ, RZ, R33, P0 ;  /* 0x000000ffff00c224 */ /* 0x000fe200000e0621 */
[----:B------:R-:W-:Y:S01]  /*5600*/  UMOV UR23, 0x10000000 ;  /* 0x1000000000177882 */ /* 0x000fe20000000000 */
[----:B------:R-:W-:Y:S01]  /*5610*/  UMOV UR19, UR27 ;  /* 0x0000001b00137c82 */ /* 0x000fe20008000000 */
[----:B------:R-:W-:Y:S01]  /*5620*/  UMOV UR20, UR36 ;  /* 0x0000002400147c82 */ /* 0x000fe20008000000 */
[----:B------:R-:W-:Y:S01]  /*5630*/  UMOV UR11, UR27 ;  /* 0x0000001b000b7c82 */ /* 0x000fe20008000000 */
[----:B------:R-:W-:Y:S01]  /*5640*/  @!P4 R2UR UR8, R0 ;  /* 0x000000000008c2ca */ /* 0x000fe200000e0000 */
[----:B------:R-:W-:Y:S01]  /*5650*/  UMOV UR12, UR36 ;  /* 0x00000024000c7c82 */ /* 0x000fe20008000000 */
[----:B------:R-:W-:Y:S01]  /*5660*/  VOTEU.ALL UP1, P4 ;  /* 0x0000000000ff7886 */ /* 0x000fe20002020000 */
[----:B------:R-:W-:Y:S01]  /*5670*/  @P3 R2UR UR36, R24 ;  /* 0x00000000182432ca */ /* 0x000fe200000e0000 */
[----:B------:R-:W-:Y:S01]  /*5680*/  IMAD.IADD R20, R8, 0x1, R58 ;  /* 0x0000000108147824 */ /* 0x000fe200078e023a */
[----:B------:R-:W-:Y:S01]  /*5690*/  ISETP.NE.AND P0, PT, R27, 0x2, PT ;  /* 0x000000021b00780c */ /* 0x000fe20003f05270 */
[----:B------:R-:W-:Y:S01]  /*56a0*/  IMAD.IADD R21, R13, 0x1, R60 ;  /* 0x000000010d157824 */ /* 0x000fe200078e023c */
[----:B------:R-:W-:Y:S01]  /*56b0*/  @!UP1 UIADD3 UR18, UPT, UPT, UR26, 0x10, URZ ;  /* 0x000000101a129890 */ /* 0x000fe2000fffe0ff */
[----:B------:R-:W-:Y:S01]  /*56c0*/  IMAD.U32 R10, RZ, RZ, UR9 ;  /* 0x00000009ff0a7e24 */ /* 0x000fe2000f8e00ff */
[----:B------:R-:W-:Y:S01]  /*56d0*/  @!UP1 UIADD3 UR10, UPT, UPT, UR26, 0x30, URZ ;  /* 0x000000301a0a9890 */ /* 0x000fe2000fffe0ff */
[----:B------:R-:W-:Y:S01]  /*56e0*/  SEL R0, RZ, 0x1, P0 ;  /* 0x00000001ff007807 */ /* 0x000fe20000000000 */
[----:B------:R-:W-:Y:S01]  /*56f0*/  UMOV UR9, UR17 ;  /* 0x0000001100097c82 */ /* 0x000fe20008000000 */
[----:B------:R-:W-:Y:S01]  /*5700*/  SEL R27, R27, RZ, P0 ;  /* 0x000000ff1b1b7207 */ /* 0x000fe20000000000 */
[----:B------:R-:W-:Y:S01]  /*5710*/  IMAD.U32 R11, RZ, RZ, UR8 ;  /* 0x00000008ff0b7e24 */ /* 0x000fe2000f8e00ff */
[----:B------:R-:W-:Y:S01]  /*5720*/  @!P4 R2UR UR24, R10 ;  /* 0x000000000a18c2ca */ /* 0x000fe200000e0000 */
[----:B------:R-:W-:Y:S01]  /*5730*/  @!UP1 ULEA UR8, UR14, UR7, 0xc ;  /* 0x000000070e089291 */ /* 0x000fe2000f8e60ff */
[----:B------:R-:W-:Y:S02]  /*5740*/  LOP3.LUT R25, R25, R0, RZ, 0x3c, !PT ;  /* 0x0000000019197212 */ /* 0x000fe400078e3cff */
[----:B------:R-:W-:Y:S01]  /*5750*/  @!P4 R2UR UR25, R11 ;  /* 0x000000000b19c2ca */ /* 0x000fe200000e0000 */
[----:B------:R-:W-:Y:S02]  /*5760*/  @!UP1 UIADD3 UR16, UPT, UPT, UR8, 0x300, URZ ;  /* 0x0000030008109890 */ /* 0x000fe4000fffe0ff */
[----:B------:R-:W-:Y:S01]  /*5770*/  @!UP1 UIADD3 UR8, UPT, UPT, UR8, 0xb00, URZ ;  /* 0x00000b0008089890 */ /* 0x000fe2000fffe0ff */
[----:B------:R-:W-:Y:S09]  /*5780*/  VOTEU.ALL UP1, P4 ;  /* 0x0000000000ff7886 */ /* 0x000ff20002020000 */
[----:B------:R2:W-:Y:S01]  /*5790*/  @!UP2 UTMALDG.3D [UR16], [UR24], desc[UR22] ;  /* 0x000016101800a5b4 */ /* 0x0005e20008011000 */
[----:B------:R2:W-:Y:S01]  /*57a0*/  @!UP1 UTMALDG.3D [UR8], [UR24], desc[UR22] ;  /* 0x00001608180095b4 */ /* 0x0005e20008011000 */
[----:B------:R2:W-:Y:S01]  /*57b0*/  @!P4 SYNCS.ARRIVE.TRANS64.RED.A0TR RZ, [UR13+0x110], R23 ;  /* 0x00011017ffffc9a7 */ /* 0x0005e2000830040d */
[----:B------:R-:W-:Y:S04]  /*57c0*/  UIADD3 UR13, UPT, UPT, UR14, 0x1, URZ ;  /* 0x000000010e0d7890 */ /* 0x000fe8000fffe0ff */
[----:B------:R-:W-:Y:S04]  /*57d0*/  UISETP.NE.AND UP1, UPT, UR13, 0x3, UPT ;  /* 0x000000030d00788c */ /* 0x000fe8000bf25270 */
[----:B------:R-:W-:Y:S02]  /*57e0*/  USEL UR14, URZ, 0x1, UP1 ;  /* 0x00000001ff0e7887 */ /* 0x000fe40008800000 */
[----:B------:R-:W-:Y:S02]  /*57f0*/  USEL UR13, UR13, URZ, UP1 ;  /* 0x000000ff0d0d7287 */ /* 0x000fe40008800000 */
[----:B------:R-:W-:Y:S02]  /*5800*/  UPLOP3.LUT UP1, UPT, UPT, UPT, UPT, 0x80, 0x8 ;  /* 0x000000000008789c */ /* 0x000fe40003f2f070 */
[----:B------:R-:W-:Y:S01]  /*5810*/  LOP3.LUT R34, R34, UR14, RZ, 0x3c, !PT ;  /* 0x0000000e22227c12 */ /* 0x000fe2000f8e3cff */
[----:B------:R-:W-:Y:S01]  /*5820*/  SYNCS.ARRIVE.TRANS64.RED.A1T0 RZ, [UR15], RZ ;  /* 0x000000ffffff79a7 */ /* 0x000fe2000810040f */
[----:B------:R-:W-:Y:S07]  /*5830*/  @P3 BRA `(.L_x_108) ;  /* 0xfffffff000e43947 */ /* 0x000fee000383ffff */
[----:B------:R-:W-:Y:S01]  /*5840*/  UIADD3 UR7, UPT, UPT, UR7, 0x128, URZ ;  /* 0x0000012807077890 */ /* 0x000fe2000fffe0ff */
[----:B------:R-:W-:-:S03]  /*5850*/  SHF.L.U32 R3, R34, 0x1f, RZ ;  /* 0x0000001f22037819 */ /* 0x000fc600000006ff */
[----:B------:R-:W-:-:S09]  /*5860*/  ULEA UR4, UR13, UR7, 0x3 ;  /* 0x000000070d047291 */ /* 0x000fd2000f8e18ff */
[----:B------:R-:W1:Y:S02]  /*5870*/  SYNCS.PHASECHK.TRANS64.TRYWAIT P0, [UR4], R3 ;  /* 0x00000003ff0075a7 */ /* 0x000e640008001104 */
[----:B-1----:R-:W-:Y:S05]  /*5880*/  @!P0 BRA `(.L_x_109) ;  /* 0x0000003400288947 */ /* 0x002fea0003800000 */
.L_x_210:
        /* <DEDUP_REMOVED lines=9> */
.L_x_212:
[----:B------:R-:W-:-:S04]  /*5920*/  UIADD3 UR5, UPT, UPT, UR5, 0x1, URZ ;  /* 0x0000000105057890 */ /* 0x000fc8000fffe0ff */
[----:B------:R-:W-:-:S04]  /*5930*/  UISETP.NE.AND UP0, UPT, UR5, 0x3, UPT ;  /* 0x000000030500788c */ /* 0x000fc8000bf05270 */
[----:B------:R-:W-:Y:S02]  /*5940*/  USEL UR4, URZ, 0x1, UP0 ;  /* 0x00000001ff047887 */ /* 0x000fe40008000000 */
[----:B------:R-:W-:-:S04]  /*5950*/  USEL UR5, UR5, URZ, UP0 ;  /* 0x000000ff05057287 */ /* 0x000fc80008000000 */
[----:B------:R-:W-:Y:S01]  /*5960*/  ULEA UR5, UR5, UR7, 0x3 ;  /* 0x0000000705057291 */ /* 0x000fe2000f8e18ff */
[----:B-1----:R-:W-:-:S04]  /*5970*/  LOP3.LUT R3, R34, UR4, RZ, 0x3c, !PT ;  /* 0x0000000422037c12 */ /* 0x002fc8000f8e3cff */
[----:B------:R-:W-:Y:S01]  /*5980*/  SHF.L.U32 R3, R3, 0x1f, RZ ;  /* 0x0000001f03037819 */ /* 0x000fe200000006ff */
[----:B------:R-:W-:-:S07]  /*5990*/  IMAD.U32 R0, RZ, RZ, UR5 ;  /* 0x00000005ff007e24 */ /* 0x000fce000f8e00ff */
.L_x_111:
[----:B-1----:R1:W4:Y:S02]  /*59a0*/  SYNCS.PHASECHK.TRANS64.TRYWAIT P0, [R0+URZ], R3 ;  /* 0x00000003000075a7 */ /* 0x00232400080011ff */
[----:B----4-:R-:W-:Y:S05]  /*59b0*/  @!P0 NANOSLEEP.SYNCS 0x989680 ;  /* 0x009896800000895d */ /* 0x010fea0003900000 */
[----:B------:R-:W4:Y:S02]  /*59c0*/  @!P0 SYNCS.PHASECHK.TRANS64 P0, [R0+URZ], R3 ;  /* 0x00000003000085a7 */ /* 0x000f2400080010ff */
[----:B--2-4-:R-:W-:Y:S05]  /*59d0*/  @P0 EXIT ;  /* 0x000000000000094d */ /* 0x014fea0003800000 */
[----:B------:R-:W-:Y:S05]  /*59e0*/  BRA `(.L_x_111) ;  /* 0xfffffffc00ec7947 */ /* 0x000fea000383ffff */
.L_x_99:
[----:B------:R-:W-:-:S06]  /*59f0*/  UISETP.GE.AND UP1, UPT, UR10, 0x4, UPT ;  /* 0x000000040a00788c */ /* 0x000fcc000bf26270 */
[----:B------:R-:W-:-:S13]  /*5a00*/  PLOP3.LUT P0, PT, PT, PT, UP1, 0x80, 0x8 ;  /* 0x000000000008781c */ /* 0x000fda0003f0f018 */
[----:B------:R-:W-:Y:S05]  /*5a10*/  @!P0 EXIT ;  /* 0x000000000000894d */ /* 0x000fea0003800000 */
[----:B------:R-:W-:Y:S01]  /*5a20*/  BAR.SYNC.DEFER_BLOCKING 0x6, 0xa0 ;  /* 0x0182800000007b1d */ /* 0x000fe20000010000 */
[----:B------:R-:W-:Y:S01]  /*5a30*/  IMAD.SHL.U32 R4, R70, 0x200000, RZ ;  /* 0x0020000046047824 */ /* 0x000fe200078e00ff */
[----:B------:R-:W-:Y:S01]  /*5a40*/  CS2R R72, SRZ ;  /* 0x0000000000487805 */ /* 0x000fe2000001ff00 */
[C---:B------:R-:W-:Y:S02]  /*5a50*/  IMAD.SHL.U32 R69, R74.reuse, 0x10, RZ ;  /* 0x000000104a457824 */ /* 0x040fe400078e00ff */
[----:B------:R-:W-:Y:S01]  /*5a60*/  IMAD.U32 R33, R74, 0x10000, RZ ;  /* 0x000100004a217824 */ /* 0x000fe200078e00ff */
[----:B------:R-:W-:Y:S02]  /*5a70*/  UMOV UR48, 0x400 ;  /* 0x0000040000307882 */ /* 0x000fe40000000000 */
[----:B------:R-:W1:Y:S01]  /*5a80*/  LDC R63, c[0x0][0x370] ;  /* 0x0000dc00ff3f7b82 */ /* 0x000e620000000800 */
[----:B------:R-:W-:Y:S01]  /*5a90*/  ULEA UR48, UR37, UR48, 0x18 ;  /* 0x0000003025307291 */ /* 0x000fe2000f8ec0ff */
[----:B------:R-:W-:Y:S01]  /*5aa0*/  LOP3.LUT R4, R4, 0x200000, RZ, 0xc0, !PT ;  /* 0x0020000004047812 */ /* 0x000fe200078ec0ff */
[----:B------:R-:W-:Y:S01]  /*5ab0*/  IMAD.SHL.U32 R68, R74, 0x2, RZ ;  /* 0x000000024a447824 */ /* 0x000fe200078e00ff */
[C---:B------:R-:W-:Y:S01]  /*5ac0*/  LOP3.LUT R5, R69.reuse, 0x40, RZ, 0xc0, !PT ;  /* 0x0000004045057812 */ /* 0x040fe200078ec0ff */
[----:B------:R-:W-:Y:S01]  /*5ad0*/  IMAD.SHL.U32 R3, R70, 0x200, RZ ;  /* 0x0000020046037824 */ /* 0x000fe200078e00ff */
[----:B------:R-:W-:Y:S01]  /*5ae0*/  LOP3.LUT R2, R69, 0x5b0, RZ, 0xc0, !PT ;  /* 0x000005b045027812 */ /* 0x000fe200078ec0ff */
[----:B------:R-:W-:Y:S01]  /*5af0*/  IMAD.MOV.U32 R30, RZ, RZ, RZ ;  /* 0x000000ffff1e7224 */ /* 0x000fe200078e00ff */
[----:B------:R-:W2:Y:S01]  /*5b00*/  LDC R28, c[0x0][0xb0c] ;  /* 0x0002c300ff1c7b82 */ /* 0x000ea20000000800 */
[----:B------:R-:W-:Y:S01]  /*5b10*/  LOP3.LUT R33, R4, 0x400000, R33, 0xf8, !PT ;  /* 0x0040000004217812 */ /* 0x000fe200078ef821 */
[----:B------:R-:W-:Y:S01]  /*5b20*/  IMAD.MOV.U32 R78, RZ, RZ, RZ ;  /* 0x000000ffff4e7224 */ /* 0x000fe200078e00ff */
[----:B------:R-:W-:Y:S01]  /*5b30*/  LOP3.LUT R68, R5, 0x8, R68, 0xf8, !PT ;  /* 0x0000000805447812 */ /* 0x000fe200078ef844 */
[----:B------:R-:W3:Y:S01]  /*5b40*/  LDCU.64 UR54, c[0x0][0x348] ;  /* 0x00006900ff3677ac */ /* 0x000ee20008000a00 */
[----:B------:R-:W-:-:S02]  /*5b50*/  LOP3.LUT R3, R2, 0x200, R3, 0xf8, !PT ;  /* 0x0000020002037812 */ /* 0x000fc400078ef803 */
[----:B------:R-:W-:Y:S01]  /*5b60*/  LOP3.LUT P0, RZ, R69, 0x40, RZ, 0xc0, !PT ;  /* 0x0000004045ff7812 */ /* 0x000fe2000780c0ff */
[----:B------:R-:W4:Y:S01]  /*5b70*/  LDC R61, c[0x0][0xb20] ;  /* 0x0002c800ff3d7b82 */ /* 0x000f220000000800 */
[----:B------:R-:W3:Y:S01]  /*5b80*/  LDS R0, [UR48+0x200] ;  /* 0x00020030ff007984 */ /* 0x000ee20008000800 */
[----:B------:R-:W-:Y:S01]  /*5b90*/  LOP3.LUT R68, R3, R68, RZ, 0xfc, !PT ;  /* 0x0000004403447212 */ /* 0x000fe200078efcff */
[----:B------:R-:W1:Y:S01]  /*5ba0*/  LDCU.64 UR38, c[0x0][0x888] ;  /* 0x00011100ff2677ac */ /* 0x000e620008000a00 */
[----:B------:R-:W-:Y:S01]  /*5bb0*/  LOP3.LUT R74, R74, 0x60, RZ, 0xc0, !PT ;  /* 0x000000604a4a7812 */ /* 0x000fe200078ec0ff */
[----:B------:R-:W1:Y:S03]  /*5bc0*/  LDCU.64 UR44, c[0x0][0x890] ;  /* 0x00011200ff2c77ac */ /* 0x000e660008000a00 */
[----:B------:R-:W1:Y:S01]  /*5bd0*/  LDC R27, c[0x0][0xb30] ;  /* 0x0002cc00ff1b7b82 */ /* 0x000e620000000800 */
[----:B------:R-:W-:Y:S01]  /*5be0*/  UMOV UR51, 0x1 ;  /* 0x0000000100337882 */ /* 0x000fe20000000000 */
[----:B------:R-:W-:Y:S01]  /*5bf0*/  UIADD3 UR52, UPT, UPT, UR48, 0x300, URZ ;  /* 0x0000030030347890 */ /* 0x000fe2000fffe0ff */
[----:B------:R-:W-:Y:S01]  /*5c00*/  UMOV UR56, URZ ;  /* 0x000000ff00387c82 */ /* 0x000fe20008000000 */
[----:B------:R-:W-:-:S04]  /*5c10*/  UMOV UR50, URZ ;  /* 0x000000ff00327c82 */ /* 0x000fc80008000000 */
[----:B------:R-:W1:Y:S01]  /*5c20*/  LDC.64 R56, c[0x0][0xb10] ;  /* 0x0002c400ff387b82 */ /* 0x000e620000000a00 */
[----:B------:R-:W-:-:S07]  /*5c30*/  UMOV UR49, URZ ;  /* 0x000000ff00317c82 */ /* 0x000fce0008000000 */
[----:B------:R-:W1:Y:S08]  /*5c40*/  LDC.64 R24, c[0x0][0xb18] ;  /* 0x0002c600ff187b82 */ /* 0x000e700000000a00 */
[----:B------:R-:W1:Y:S08]  /*5c50*/  LDC.64 R22, c[0x0][0xb28] ;  /* 0x0002ca00ff167b82 */ /* 0x000e700000000a00 */
[----:B------:R-:W1:Y:S01]  /*5c60*/  LDC.64 R54, c[0x0][0x8b0] ;  /* 0x00022c00ff367b82 */ /* 0x000e620000000a00 */
[----:B---3--:R-:W-:Y:S01]  /*5c70*/  IMAD.IADD R33, R0, 0x1, R33 ;  /* 0x0000000100217824 */ /* 0x008fe200078e0221 */
[----:B------:R-:W-:-:S06]  /*5c80*/  P2R R0, PR, RZ, 0x1 ;  /* 0x00000001ff007803 */ /* 0x000fcc0000000000 */
[----:B------:R-:W3:Y:S08]  /*5c90*/  LDC.64 R52, c[0x0][0x8a8] ;  /* 0x00022a00ff347b82 */ /* 0x000ef00000000a00 */
[----:B--2-4-:R-:W1:Y:S02]  /*5ca0*/  LDC R62, c[0x0][0x374] ;  /* 0x0000dd00ff3e7b82 */ /* 0x014e640000000800 */
.L_x_142:
[----:B------:R-:W-:Y:S02]  /*5cb0*/  LEA R0, R78, UR48, 0x3 ;  /* 0x000000304e007c11 */ /* 0x000fe4000f8e18ff */
[----:B------:R-:W-:Y:S02]  /*5cc0*/  SHF.L.U32 R3, R72, 0x1f, RZ ;  /* 0x0000001f48037819 */ /* 0x000fe400000006ff */
[----:B------:R-:W-:Y:S02]  /*5cd0*/  LEA R16, R78, UR48, 0x4 ;  /* 0x000000304e107c11 */ /* 0x000fe4000f8e20ff */
[----:B------:R-:W2:Y:S02]  /*5ce0*/  SYNCS.PHASECHK.TRANS64.TRYWAIT P0, [R0+URZ+0x150], R3 ;  /* 0x00015003000075a7 */ /* 0x000ea400080011ff */
[----:B-12---:R-:W-:Y:S05]  /*5cf0*/  @!P0 BRA `(.L_x_112) ;  /* 0x00000030003c8947 */ /* 0x006fea0003800000 */
.L_x_213:
[----:B------:R-:W4:Y:S01]  /*5d00*/  LDC.64 R12, c[0x0][0xb10] ;  /* 0x0002c400ff0c7b82 */ /* 0x000f220000000a00 */
[----:B------:R-:W3:Y:S01]  /*5d10*/  LDS.128 R16, [R16+0x1e0] ;  /* 0x0001e00010107984 */ /* 0x000ee20000000c00 */
[----:B-1----:R-:W-:Y:S01]  /*5d20*/  ISETP.NE.AND P1, PT, R27, 0x1, PT ;  /* 0x000000011b00780c */ /* 0x002fe20003f25270 */
[----:B--2---:R-:W-:Y:S01]  /*5d30*/  VIADD R0, R0, 0x160 ;  /* 0x0000016000007836 */ /* 0x004fe20000000000 */
[----:B------:R-:W-:Y:S04]  /*5d40*/  ISETP.GE.AND P0, PT, R26, 0x1, PT ;  /* 0x000000011a00780c */ /* 0x000fe80003f06270 */
[----:B------:R-:W1:Y:S01]  /*5d50*/  LDC.64 R10, c[0x0][0xb18] ;  /* 0x0002c600ff0a7b82 */ /* 0x000e620000000a00 */
[----:B------:R-:W-:Y:S01]  /*5d60*/  PRMT R0, RZ, 0x654, R0 ;  /* 0x00000654ff007816 */ /* 0x000fe20000000000 */
[----:B------:R-:W-:Y:S01]  /*5d70*/  @!PT LDS RZ, [RZ] ;  /* 0x00000000fffff984 */ /* 0x000fe20000000800 */
[----:B------:R-:W-:Y:S01]  /*5d80*/  @!PT LDS RZ, [RZ] ;  /* 0x00000000fffff984 */ /* 0x000fe20000000800 */
[----:B------:R-:W-:Y:S01]  /*5d90*/  @!PT LDS RZ, [RZ] ;  /* 0x00000000fffff984 */ /* 0x000fe20000000800 */
[----:B------:R-:W-:Y:S01]  /*5da0*/  @!PT LDS RZ, [RZ] ;  /* 0x00000000fffff984 */ /* 0x000fe20000000800 */
[----:B------:R2:W-:Y:S06]  /*5db0*/  MEMBAR.ALL.CTA ;  /* 0x0000000000007992 */ /* 0x0005ec0000008000 */
[----:B--2---:R-:W2:Y:S01]  /*5dc0*/  FENCE.VIEW.ASYNC.S ;  /* 0x00000000000073c6 */ /* 0x004ea20000000000 */
[----:B------:R-:W1:Y:S08]  /*5dd0*/  @!P1 LDC R14, c[0x0][0xb20] ;  /* 0x0002c800ff0e9b82 */ /* 0x000e700000000800 */
[----:B------:R-:W1:Y:S01]  /*5de0*/  @!P1 LDC R9, c[0x0][0xb0c] ;  /* 0x0002c300ff099b82 */ /* 0x000e620000000800 */
[----:B--2---:R2:W-:Y:S01]  /*5df0*/  SYNCS.ARRIVE.TRANS64.RED.A1T0 RZ, [R0+URZ], RZ ;  /* 0x000000ff00ff79a7 */ /* 0x0045e200081004ff */
[----:B---3--:R-:W-:Y:S04]  /*5e00*/  LOP3.LUT P4, RZ, R18, 0x1, RZ, 0xc0, !PT ;  /* 0x0000000112ff7812 */ /* 0x008fe8000788c0ff */
[----:B------:R-:W-:Y:S09]  /*5e10*/  P2R R75, PR, RZ, 0x10 ;  /* 0x00000010ff4b7803 */ /* 0x000ff20000000000 */
[----:B------:R-:W-:Y:S02]  /*5e20*/  @P4 MOV R31, R16 ;  /* 0x00000010001f4202 */ /* 0x000fe40000000f00 */
[----:B------:R-:W-:Y:S01]  /*5e30*/  @P4 LOP3.LUT R29, R17, 0xffff, RZ, 0xc0, !PT ;  /* 0x0000ffff111d4812 */ /* 0x000fe200078ec0ff */
[----:B--2-4-:R-:W-:Y:S06]  /*5e40*/  @!P0 BRA `(.L_x_113) ;  /* 0x0000000000a48947 */ /* 0x014fec0003800000 */
[----:B------:R-:W-:Y:S01]  /*5e50*/  IMAD.HI.U32 R36, R62, R25, RZ ;  /* 0x000000193e247227 */ /* 0x000fe200078e00ff */
[----:B------:R-:W-:Y:S02]  /*5e60*/  ISETP.NE.AND P0, PT, R24, 0x1, PT ;  /* 0x000000011800780c */ /* 0x000fe40003f05270 */
[----:B------:R-:W-:Y:S01]  /*5e70*/  ISETP.NE.AND P2, PT, R26, 0x1, PT ;  /* 0x000000011a00780c */ /* 0x000fe20003f45270 */
[-C--:B------:R-:W-:Y:S01]  /*5e80*/  IMAD.HI.U32 R34, R63, R56.reuse, RZ ;  /* 0x000000383f227227 */ /* 0x080fe200078e00ff */
[----:B------:R-:W-:Y:S02]  /*5e90*/  SHF.R.U32.HI R37, RZ, R61, R36 ;  /* 0x0000003dff257219 */ /* 0x000fe40000011624 */
[----:B------:R-:W-:Y:S01]  /*5ea0*/  ISETP.NE.AND P3, PT, R28, 0x1, PT ;  /* 0x000000011c00780c */ /* 0x000fe20003f65270 */
[----:B------:R-:W-:Y:S01]  /*5eb0*/  IMAD.HI.U32 R40, R29, R25, RZ ;  /* 0x000000191d287227 */ /* 0x000fe200078e00ff */
[----:B------:R-:W-:Y:S02]  /*5ec0*/  SHF.R.U32.HI R34, RZ, R57, R34 ;  /* 0x00000039ff227219 */ /* 0x000fe40000011622 */
[----:B------:R-:W-:Y:S01]  /*5ed0*/  SEL R3, R62, R37, !P0 ;  /* 0x000000253e037207 */ /* 0x000fe20004000000 */
[----:B------:R-:W-:Y:S01]  /*5ee0*/  IMAD.HI.U32 R38, R31, R56, RZ ;  /* 0x000000381f267227 */ /* 0x000fe200078e00ff */
[----:B------:R-:W-:Y:S03]  /*5ef0*/  SEL R7, R63, R34, !P3 ;  /* 0x000000223f077207 */ /* 0x000fe60005800000 */
[-C--:B------:R-:W-:Y:S01]  /*5f00*/  IMAD.HI.U32 R34, R3, R22.reuse, RZ ;  /* 0x0000001603227227 */ /* 0x080fe200078e00ff */
[----:B------:R-:W-:Y:S03]  /*5f10*/  SHF.R.U32.HI R38, RZ, R57, R38 ;  /* 0x00000039ff267219 */ /* 0x000fe60000011626 */
[----:B------:R-:W-:Y:S01]  /*5f20*/  IMAD.HI.U32 R36, R7, R22, RZ ;  /* 0x0000001607247227 */ /* 0x000fe200078e00ff */
[----:B------:R-:W-:Y:S02]  /*5f30*/  @P2 SHF.R.U32.HI R3, RZ, R23, R34 ;  /* 0x00000017ff032219 */ /* 0x000fe40000011622 */
[----:B------:R-:W-:Y:S02]  /*5f40*/  SHF.R.U32.HI R34, RZ, R61, R40 ;  /* 0x0000003dff227219 */ /* 0x000fe40000011628 */
[----:B------:R-:W-:Y:S01]  /*5f50*/  @P2 SHF.R.U32.HI R7, RZ, R23, R36 ;  /* 0x00000017ff072219 */ /* 0x000fe20000011624 */
[C---:B------:R-:W-:Y:S01]  /*5f60*/  IMAD R2, R26.reuse, R3, RZ ;  /* 0x000000031a027224 */ /* 0x040fe200078e02ff */
[----:B------:R-:W-:Y:S02]  /*5f70*/  SEL R5, R29, R34, !P0 ;  /* 0x000000221d057207 */ /* 0x000fe40004000000 */
[----:B------:R-:W-:Y:S01]  /*5f80*/  SEL R3, R31, R38, !P3 ;  /* 0x000000261f037207 */ /* 0x000fe20005800000 */
[----:B------:R-:W-:Y:S01]  /*5f90*/  IMAD R4, R26, R7, RZ ;  /* 0x000000071a047224 */ /* 0x000fe200078e02ff */
[C---:B------:R-:W-:Y:S01]  /*5fa0*/  ISETP.GE.AND P0, PT, R5.reuse, R2, PT ;  /* 0x000000020500720c */ /* 0x040fe20003f06270 */
[----:B------:R-:W-:Y:S03]  /*5fb0*/  IMAD.HI.U32 R6, R5, R22, RZ ;  /* 0x0000001605067227 */ /* 0x000fe600078e00ff */
[----:B------:R-:W-:Y:S01]  /*5fc0*/  ISETP.GE.OR P0, PT, R3, R4, P0 ;  /* 0x000000040300720c */ /* 0x000fe20000706670 */
[----:B------:R-:W-:Y:S01]  /*5fd0*/  IMAD.MOV R4, RZ, RZ, -R3 ;  /* 0x000000ffff047224 */ /* 0x000fe200078e0a03 */
[-C--:B------:R-:W-:Y:S03]  /*5fe0*/  SHF.R.U32.HI R6, RZ, R23.reuse, R6 ;  /* 0x00000017ff067219 */ /* 0x080fe60000011606 */
[----:B------:R-:W-:Y:S01]  /*5ff0*/  IMAD R31, R28, R4, R31 ;  /* 0x000000041c1f7224 */ /* 0x000fe200078e021f */
[----:B------:R-:W-:Y:S05]  /*6000*/  SEL R15, R5, R6, !P2 ;  /* 0x00000006050f7207 */ /* 0x000fea0005000000 */
[----:B------:R-:W-:Y:S02]  /*6010*/  IMAD.MOV R6, RZ, RZ, -R15 ;  /* 0x000000ffff067224 */ /* 0x000fe400078e0a0f */
[C---:B------:R-:W-:Y:S04]  /*6020*/  @!P0 IMAD.HI.U32 R2, R3.reuse, R22, RZ ;  /* 0x0000001603028227 */ /* 0x040fe800078e00ff */
[----:B------:R-:W-:Y:S01]  /*6030*/  IMAD R6, R26, R6, R5 ;  /* 0x000000061a067224 */ /* 0x000fe200078e0205 */
[----:B------:R-:W-:Y:S04]  /*6040*/  @!P0 SHF.R.U32.HI R2, RZ, R23, R2 ;  /* 0x00000017ff028219 */ /* 0x000fe80000011602 */
[----:B------:R-:W-:Y:S02]  /*6050*/  @!P0 SEL R0, R3, R2, !P2 ;  /* 0x0000000203008207 */ /* 0x000fe40005000000 */
[----:B------:R-:W-:Y:S02]  /*6060*/  IADD3 R2, PT, PT, -R5, RZ, RZ ;  /* 0x000000ff05027210 */ /* 0x000fe40007ffe1ff */
[----:B------:R-:W-:Y:S01]  /*6070*/  @!P0 IADD3 R8, PT, PT, R15, -R0, RZ ;  /* 0x800000000f088210 */ /* 0x000fe20007ffe0ff */
[----:B------:R-:W-:Y:S02]  /*6080*/  @!P0 IMAD R0, R7, R6, R0 ;  /* 0x0000000607008224 */ /* 0x000fe400078e0200 */
[----:B------:R-:W-:Y:S02]  /*6090*/  IMAD R29, R24, R2, R29 ;  /* 0x00000002181d7224 */ /* 0x000fe400078e021d */
[----:B------:R-:W-:Y:S02]  /*60a0*/  @!P0 IMAD R5, R8, R26, R3 ;  /* 0x0000001a08058224 */ /* 0x000fe400078e0203 */
[----:B------:R-:W-:Y:S04]  /*60b0*/  @!P0 IMAD.MOV.U32 R3, RZ, RZ, R0 ;  /* 0x000000ffff038224 */ /* 0x000fe800078e0000 */
[----:B------:R-:W-:Y:S02]  /*60c0*/  IMAD R31, R3, R28, R31 ;  /* 0x0000001c031f7224 */ /* 0x000fe400078e021f */
[----:B------:R-:W-:Y:S07]  /*60d0*/  IMAD R29, R5, R24, R29 ;  /* 0x00000018051d7224 */ /* 0x000fee00078e021d */
.L_x_113:
[----:B-1----:R-:W-:Y:S01]  /*60e0*/  @!P1 ISETP.NE.AND P0, PT, R10, 0x1, PT ;  /* 0x000000010a00980c */ /* 0x002fe20003f05270 */
[----:B------:R-:W-:Y:S01]  /*60f0*/  @!P1 IMAD.HI.U32 R0, R31, R12, RZ ;  /* 0x0000000c1f009227 */ /* 0x000fe200078e00ff */
[----:B------:R-:W-:Y:S01]  /*6100*/  @!P1 ISETP.NE.AND P2, PT, R9, 0x1, PT ;  /* 0x000000010900980c */ /* 0x000fe20003f45270 */
[----:B------:R-:W-:Y:S01]  /*6110*/  ULOP3.LUT UP0, URZ, UR52, 0x90, URZ, 0xc0, !UPT ;  /* 0x0000009034ff7892 */ /* 0x000fe2000f80c0ff */
[----:B------:R-:W-:Y:S01]  /*6120*/  R2UR UR42, R21 ;  /* 0x00000000152a72ca */ /* 0x000fe200000e0000 */
[----:B------:R-:W-:Y:S01]  /*6130*/  @!P1 IMAD.HI.U32 R3, R29, R11, RZ ;  /* 0x0000000b1d039227 */ /* 0x000fe200078e00ff */
[----:B------:R-:W-:Y:S02]  /*6140*/  @!P1 SHF.R.U32.HI R0, RZ, R13, R0 ;  /* 0x0000000dff009219 */ /* 0x000fe40000011600 */
[----:B------:R-:W-:Y:S01]  /*6150*/  R2UR UR41, R20 ;  /* 0x00000000142972ca */ /* 0x000fe200000e0000 */
[----:B------:R-:W-:Y:S01]  /*6160*/  VIADD R78, R78, 0x1 ;  /* 0x000000014e4e7836 */ /* 0x000fe20000000000 */
[----:B------:R-:W-:Y:S02]  /*6170*/  @!P1 SHF.R.U32.HI R2, RZ, R14, R3 ;  /* 0x0000000eff029219 */ /* 0x000fe40000011603 */
[----:B------:R-:W-:Y:S02]  /*6180*/  @!P1 SEL R3, R31, R0, !P2 ;  /* 0x000000001f039207 */ /* 0x000fe40005000000 */
[----:B------:R-:W-:Y:S02]  /*6190*/  @!P1 SEL R2, R29, R2, !P0 ;  /* 0x000000021d029207 */ /* 0x000fe40004000000 */
[----:B------:R-:W-:Y:S01]  /*61a0*/  @P4 SHF.R.U32.HI R71, RZ, 0x10, R17 ;  /* 0x00000010ff474819 */ /* 0x000fe20000011611 */
[----:B------:R-:W-:Y:S02]  /*61b0*/  USHF.L.U32 UR42, UR42, 0x6, URZ ;  /* 0x000000062a2a7899 */ /* 0x000fe400080006ff */
[----:B------:R-:W-:Y:S02]  /*61c0*/  @!P1 IMAD.IADD R0, R2, 0x1, -R3 ;  /* 0x0000000102009824 */ /* 0x000fe400078e0a03 */
[----:B------:R-:W-:Y:S01]  /*61d0*/  @!P1 IMAD.IADD R2, R3, 0x1, -R2 ;  /* 0x0000000103029824 */ /* 0x000fe200078e0a02 */
[----:B------:R-:W-:Y:S01]  /*61e0*/  USHF.L.U32 UR41, UR41, 0x6, URZ ;  /* 0x0000000629297899 */ /* 0x000fe200080006ff */
[----:B------:R-:W-:Y:S02]  /*61f0*/  @!P1 IMAD R31, R0, R9, R31 ;  /* 0x00000009001f9224 */ /* 0x000fe400078e021f */
[----:B------:R-:W-:Y:S01]  /*6200*/  @!P1 IMAD R29, R2, R10, R29 ;  /* 0x0000000a021d9224 */ /* 0x000fe200078e021d */
[----:B------:R-:W-:Y:S08]  /*6210*/  BRA.U !UP0, `(.L_x_114) ;  /* 0x00000001087c7547 */ /* 0x000ff0000b800000 */
[----:B------:R-:W1:Y:S01]  /*6220*/  LDCU.64 UR8, c[0x4][0x80] ;  /* 0x01001000ff0877ac */ /* 0x000e620008000a00 */
[----:B------:R-:W-:Y:S01]  /*6230*/  MOV R2, 0x0 ;  /* 0x0000000000027802 */ /* 0x000fe20000000f00 */
[----:B------:R-:W-:Y:S02]  /*6240*/  HFMA2 R12, -RZ, RZ, 0, 5.9604644775390625e-08 ;  /* 0x00000001ff0c7431 */ /* 0x000fe400000001ff */
[----:B------:R-:W-:Y:S01]  /*6250*/  IMAD.MOV.U32 R8, RZ, RZ, 0x70 ;  /* 0x00000070ff087424 */ /* 0x000fe200078e00ff */
[----:B------:R2:W3:Y:S01]  /*6260*/  LDC.64 R14, c[0x4][R2] ;  /* 0x01000000020e7b82 */ /* 0x0004e20000000a00 */
[----:B------:R-:W4:Y:S01]  /*6270*/  LDCU.64 UR6, c[0x4][0x88] ;  /* 0x01001100ff0677ac */ /* 0x000f220008000a00 */
[----:B------:R-:W-:Y:S01]  /*6280*/  IMAD.MOV.U32 R13, RZ, RZ, RZ ;  /* 0x000000ffff0d7224 */ /* 0x000fe200078e00ff */
[----:B------:R-:W2:Y:S01]  /*6290*/  LDCU.64 UR4, c[0x4][0x8] ;  /* 0x01000100ff0477ac */ /* 0x000ea20008000a00 */
[----:B-1----:R-:W-:Y:S01]  /*62a0*/  MOV R5, UR9 ;  /* 0x0000000900057c02 */ /* 0x002fe20008000f00 */
[----:B------:R-:W-:Y:S01]  /*62b0*/  IMAD.U32 R4, RZ, RZ, UR8 ;  /* 0x00000008ff047e24 */ /* 0x000fe2000f8e00ff */
[----:B----4-:R-:W-:Y:S01]  /*62c0*/  MOV R7, UR7 ;  /* 0x0000000700077c02 */ /* 0x010fe20008000f00 */
[----:B------:R-:W-:Y:S01]  /*62d0*/  IMAD.U32 R6, RZ, RZ, UR6 ;  /* 0x00000006ff067e24 */ /* 0x000fe2000f8e00ff */
[----:B--2---:R-:W-:Y:S01]  /*62e0*/  MOV R11, UR5 ;  /* 0x00000005000b7c02 */ /* 0x004fe20008000f00 */
[----:B------:R-:W-:Y:S02]  /*62f0*/  IMAD.U32 R10, RZ, RZ, UR4 ;  /* 0x00000004ff0a7e24 */ /* 0x000fe4000f8e00ff */
[----:B------:R-:W-:Y:S07]  /*6300*/  LEPC R20, `(.L_x_115) ;  /* 0x000000001014794e */ /* 0x000fee0000000000 */
[----:B---3-5:R-:W-:Y:S05]  /*6310*/  CALL.ABS.NOINC R14 ;  /* 0x000000000e007343 */ /* 0x028fea0003c00000 */
.L_x_115:
[----:B------:R-:W1:Y:S01]  /*6320*/  LDCU.64 UR8, c[0x4][0x80] ;  /* 0x01001000ff0877ac */ /* 0x000e620008000a00 */
[----:B------:R-:W2:Y:S01]  /*6330*/  LDC.64 R2, c[0x4][R2] ;  /* 0x0100000002027b82 */ /* 0x000ea20000000a00 */
[----:B------:R-:W-:Y:S02]  /*6340*/  HFMA2 R12, -RZ, RZ, 0, 5.9604644775390625e-08 ;  /* 0x00000001ff0c7431 */ /* 0x000fe400000001ff */
[----:B------:R-:W-:Y:S02]  /*6350*/  IMAD.MOV.U32 R8, RZ, RZ, 0x70 ;  /* 0x00000070ff087424 */ /* 0x000fe400078e00ff */
[----:B------:R-:W-:Y:S01]  /*6360*/  IMAD.MOV.U32 R13, RZ, RZ, RZ ;  /* 0x000000ffff0d7224 */ /* 0x000fe200078e00ff */
[----:B------:R-:W3:Y:S01]  /*6370*/  LDCU.64 UR6, c[0x4][0x88] ;  /* 0x01001100ff0677ac */ /* 0x000ee20008000a00 */
[----:B------:R-:W4:Y:S01]  /*6380*/  LDCU.64 UR4, c[0x4][0x8] ;  /* 0x01000100ff0477ac */ /* 0x000f220008000a00 */
[----:B-1----:R-:W-:Y:S02]  /*6390*/  MOV R4, UR8 ;  /* 0x0000000800047c02 */ /* 0x002fe40008000f00 */
[----:B------:R-:W-:Y:S02]  /*63a0*/  MOV R5, UR9 ;  /* 0x0000000900057c02 */ /* 0x000fe40008000f00 */
[----:B---3--:R-:W-:Y:S01]  /*63b0*/  MOV R7, UR7 ;  /* 0x0000000700077c02 */ /* 0x008fe20008000f00 */
[----:B------:R-:W-:Y:S01]  /*63c0*/  IMAD.U32 R6, RZ, RZ, UR6 ;  /* 0x00000006ff067e24 */ /* 0x000fe2000f8e00ff */
[----:B----4-:R-:W-:Y:S01]  /*63d0*/  MOV R11, UR5 ;  /* 0x00000005000b7c02 */ /* 0x010fe20008000f00 */
[----:B------:R-:W-:Y:S02]  /*63e0*/  IMAD.U32 R10, RZ, RZ, UR4 ;  /* 0x00000004ff0a7e24 */ /* 0x000fe4000f8e00ff */
[----:B------:R-:W-:Y:S07]  /*63f0*/  LEPC R20, `(.L_x_114) ;  /* 0x000000001014794e */ /* 0x000fee0000000000 */
[----:B--2---:R-:W-:Y:S05]  /*6400*/  CALL.ABS.NOINC R2 ;  /* 0x0000000002007343 */ /* 0x004fea0003c00000 */
.L_x_114:
[----:B------:R-:W-:Y:S01]  /*6410*/  ISETP.NE.U32.AND P4, PT, R54, RZ, PT ;  /* 0x000000ff3600720c */ /* 0x000fe20003f85070 */
[----:B------:R-:W-:Y:S01]  /*6420*/  UISETP.NE.AND UP2, UPT, UR53, URZ, UPT ;  /* 0x000000ff3500728c */ /* 0x000fe2000bf45270 */
[----:B------:R-:W-:Y:S01]  /*6430*/  ISETP.NE.U32.AND P2, PT, RZ, UR38, PT ;  /* 0x00000026ff007c0c */ /* 0x000fe2000bf45070 */
[----:B------:R-:W-:Y:S01]  /*6440*/  UISETP.NE.U32.AND UP1, UPT, UR44, URZ, UPT ;  /* 0x000000ff2c00728c */ /* 0x000fe2000bf25070 */
[----:B------:R-:W-:Y:S01]  /*6450*/  ISETP.NE.AND.EX P4, PT, R55, RZ, PT, P4 ;  /* 0x000000ff3700720c */ /* 0x000fe20003f85340 */
[----:B------:R-:W-:Y:S01]  /*6460*/  UPLOP3.LUT UP0, UPT, UPT, UPT, UPT, 0x40, 0x4 ;  /* 0x000000000004789c */ /* 0x000fe20003f0e870 */
[----:B------:R-:W-:Y:S01]  /*6470*/  ISETP.NE.AND.EX P2, PT, RZ, UR39, PT, P2 ;  /* 0x00000027ff007c0c */ /* 0x000fe2000bf45320 */
[----:B------:R-:W-:Y:S01]  /*6480*/  UISETP.NE.AND.EX UP1, UPT, UR45, URZ, UPT, UP1 ;  /* 0x000000ff2d00728c */ /* 0x000fe2000bf25310 */
[----:B------:R-:W-:Y:S04]  /*6490*/  PLOP3.LUT P1, PT, PT, PT, UP2, 0x80, 0x8 ;  /* 0x000000000008781c */ /* 0x000fe80003f2f028 */
[----:B------:R-:W-:Y:S06]  /*64a0*/  @UP2 UPLOP3.LUT UP0, UPT, UPT, UPT, UP1, 0x80, 0x8 ;  /* 0x000000000008289c */ /* 0x000fec0003f0f010 */
[----:B------:R-:W-:Y:S01]  /*64b0*/  PLOP3.LUT P0, PT, PT, PT, UP0, 0x80, 0x8 ;  /* 0x000000000008781c */ /* 0x000fe20003f0f008 */
[----:B------:R-:W-:Y:S01]  /*64c0*/  @!UPT UIADD3 URZ, UPT, UPT, URZ, URZ, URZ ;  /* 0x000000fffffff290 */ /* 0x000fe2000fffe0ff */
[----:B------:R-:W-:Y:S11]  /*64d0*/  BRA.U !UP1, `(.L_x_116) ;  /* 0x0000000109387547 */ /* 0x000ff6000b800000 */
[----:B------:R-:W-:Y:S01]  /*64e0*/  UISETP.NE.U32.AND UP0, UPT, UR38, URZ, UPT ;  /* 0x000000ff2600728c */ /* 0x000fe2000bf05070 */
[----:B------:R-:W-:Y:S02]  /*64f0*/  HFMA2 R0, -RZ, RZ, 0, 5.9604644775390625e-08 ;  /* 0x00000001ff007431 */ /* 0x000fe400000001ff */
[----:B------:R-:W-:Y:S01]  /*6500*/  IMAD.MOV.U32 R59, RZ, RZ, 0x1 ;  /* 0x00000001ff3b7424 */ /* 0x000fe200078e00ff */
[----:B------:R-:W-:Y:S06]  /*6510*/  UISETP.NE.AND.EX UP0, UPT, UR39, URZ, UPT, UP0 ;  /* 0x000000ff2700728c */ /* 0x000fec000bf05300 */
[----:B------:R-:W-:Y:S05]  /*6520*/  PLOP3.LUT P3, PT, PT, PT, UP0, 0x80, 0x8 ;  /* 0x000000000008781c */ /* 0x000fea0003f6f008 */
[----:B------:R-:W1:Y:S01]  /*6530*/  @UP0 LDCU.64 UR6, c[0x0][0x888] ;  /* 0x00011100ff0607ac */ /* 0x000e620008000a00 */
[----:B------:R-:W-:Y:S07]  /*6540*/  @UP0 UIMAD UR4, UR36, UR44, URZ ;  /* 0x0000002c240402a4 */ /* 0x000fee000f8e02ff */
[----:B------:R-:W-:Y:S01]  /*6550*/  @!P3 PRMT R59, R0, 0x7610, R59 ;  /* 0x00007610003bb816 */ /* 0x000fe2000000003b */
[----:B-1----:R-:W-:Y:S03]  /*6560*/  @UP0 UIMAD.WIDE UR6, UR4, 0x4, UR6 ;  /* 0x00000004040608a5 */ /* 0x002fe6000f8e0206 */
[----:B------:R-:W1:Y:S03]  /*6570*/  @!UP0 LDCU UR4, c[0x0][0x880] ;  /* 0x00011000ff0487ac */ /* 0x000e660008000800 */
[----:B------:R-:W-:Y:S01]  /*6580*/  IMAD.U32 R2, RZ, RZ, UR6 ;  /* 0x00000006ff027e24 */ /* 0x000fe2000f8e00ff */
[----:B------:R-:W-:Y:S05]  /*6590*/  MOV R3, UR7 ;  /* 0x0000000700037c02 */ /* 0x000fea0008000f00 */
[----:B-----5:R2:W5:Y:S02]  /*65a0*/  @P3 LDG.E R35, desc[UR46][R2.64] ;  /* 0x0000002e02233981 */ /* 0x020564000c1e1900 */
[----:B-12---:R-:W-:Y:S02]  /*65b0*/  @!P3 IMAD.U32 R35, RZ, RZ, UR4 ;  /* 0x00000004ff23be24 */ /* 0x006fe4000f8e00ff */
.L_x_116:
[----:B------:R-:W-:Y:S05]  /*65c0*/  @!P4 BRA `(.L_x_117) ;  /* 0x000000000020c947 */ /* 0x000fea0003800000 */
[----:B------:R-:W-:Y:S04]  /*65d0*/  ISETP.NE.U32.AND P3, PT, R52, RZ, PT ;  /* 0x000000ff3400720c */ /* 0x000fe80003f65070 */
[----:B------:R-:W-:Y:S11]  /*65e0*/  ISETP.NE.AND.EX P3, PT, R53, RZ, PT, P3 ;  /* 0x000000ff3500720c */ /* 0x000ff60003f65330 */
[----:B------:R-:W-:Y:S02]  /*65f0*/  @!UPT UIADD3 URZ, UPT, UPT, URZ, URZ, URZ ;  /* 0x000000fffffff290 */ /* 0x000fe4000fffe0ff */
[----:B------:R-:W1:Y:S01]  /*6600*/  @P3 LDC.64 R2, c[0x0][0x8a8] ;  /* 0x00022a00ff023b82 */ /* 0x000e620000000a00 */
[----:B------:R-:W-:Y:S04]  /*6610*/  @P3 IMAD R0, R54, UR36, RZ ;  /* 0x0000002436003c24 */ /* 0x000fe8000f8e02ff */
[----:B-1----:R-:W-:Y:S05]  /*6620*/  @P3 IMAD.WIDE R2, R0, 0x4, R2 ;  /* 0x0000000400023825 */ /* 0x002fea00078e0202 */
[----:B-----5:R1:W5:Y:S02]  /*6630*/  @P3 LDG.E R32, desc[UR46][R2.64] ;  /* 0x0000002e02203981 */ /* 0x020364000c1e1900 */
[----:B-1----:R-:W2:Y:S02]  /*6640*/  @!P3 LDC R32, c[0x0][0x8a0] ;  /* 0x00022800ff20bb82 */ /* 0x002ea40000000800 */
.L_x_117:
[----:B-----5:R-:W-:Y:S01]  /*6650*/  FSETP.NEU.AND P3, PT, R35, RZ, PT ;  /* 0x000000ff2300720b */ /* 0x020fe20003f6d000 */
[----:B------:R-:W-:Y:S01]  /*6660*/  ULOP3.LUT UR4, UR51, 0x1, URZ, 0x3c, !UPT ;  /* 0x0000000133047892 */ /* 0x000fe2000f8e3cff */
[----:B------:R-:W-:Y:S01]  /*6670*/  SEL R5, RZ, 0xffffffff, P2 ;  /* 0xffffffffff057807 */ /* 0x000fe20001000000 */
[----:B------:R-:W-:Y:S01]  /*6680*/  IMAD.U32 R38, RZ, RZ, UR56 ;  /* 0x00000038ff267e24 */ /* 0x000fe2000f8e00ff */
[----:B------:R-:W-:Y:S01]  /*6690*/  @P1 LOP3.LUT P2, RZ, R59, 0xff, RZ, 0xc0, !PT ;  /* 0x000000ff3bff1812 */ /* 0x000fe2000784c0ff */
[----:B------:R-:W-:Y:S01]  /*66a0*/  IMAD.SHL.U32 R81, R68, 0x2, RZ ;  /* 0x0000000244517824 */ /* 0x000fe200078e00ff */
[----:B------:R-:W-:Y:S01]  /*66b0*/  @P1 SEL R2, RZ, 0xffffffff, P3 ;  /* 0xffffffffff021807 */ /* 0x000fe20001800000 */
[----:B------:R-:W-:Y:S01]  /*66c0*/  IMAD.U32 R83, RZ, RZ, UR4 ;  /* 0x00000004ff537e24 */ /* 0x000fe2000f8e00ff */
[----:B------:R-:W-:Y:S01]  /*66d0*/  LEA R76, R30, UR48, 0x3 ;  /* 0x000000301e4c7c11 */ /* 0x000fe2000f8e18ff */
[----:B------:R-:W-:Y:S01]  /*66e0*/  IMAD.SHL.U32 R38, R38, 0x1000, RZ ;  /* 0x0000100026267824 */ /* 0x000fe200078e00ff */
[----:B------:R-:W-:Y:S01]  /*66f0*/  @P0 SEL R2, R5, R2, !P2 ;  /* 0x0000000205020207 */ /* 0x000fe20005000000 */
[----:B------:R-:W-:Y:S01]  /*6700*/  BSSY B1, `(.L_x_118) ;  /* 0x0000035000017945 */ /* 0x000fe20003800000 */
[----:B------:R-:W-:Y:S01]  /*6710*/  SHF.L.U32 R3, R73, 0x1f, RZ ;  /* 0x0000001f49037819 */ /* 0x000fe200000006ff */
[----:B------:R-:W-:Y:S01]  /*6720*/  IMAD.MOV.U32 R82, RZ, RZ, 0x1 ;  /* 0x00000001ff527424 */ /* 0x000fe200078e00ff */
[----:B------:R-:W-:Y:S01]  /*6730*/  @P1 LOP3.LUT R2, R2, 0x1, RZ, 0xc0, !PT ;  /* 0x0000000102021812 */ /* 0x000fe200078ec0ff */
[----:B------:R-:W-:Y:S01]  /*6740*/  IMAD R34, R30, 0x20, R33 ;  /* 0x000000201e227824 */ /* 0x000fe200078e0221 */
[----:B------:R-:W-:Y:S01]  /*6750*/  PLOP3.LUT P2, PT, PT, PT, UP1, 0x80, 0x8 ;  /* 0x000000000008781c */ /* 0x000fe20003f4f018 */
[----:B------:R-:W-:Y:S01]  /*6760*/  IMAD.U32 R80, RZ, RZ, UR56 ;  /* 0x00000038ff507e24 */ /* 0x000fe2000f8e00ff */
[----:B------:R-:W-:Y:S01]  /*6770*/  ISETP.NE.U32.OR P5, PT, R2, 0x1, !P1 ;  /* 0x000000010200780c */ /* 0x000fe20004fa5470 */
[----:B------:R-:W-:Y:S01]  /*6780*/  IMAD.U32 R2, RZ, RZ, UR56 ;  /* 0x00000038ff027e24 */ /* 0x000fe2000f8e00ff */
[----:B------:R-:W-:Y:S02]  /*6790*/  CS2R R50, SRZ ;  /* 0x0000000000327805 */ /* 0x000fe4000001ff00 */
[----:B------:R-:W-:Y:S02]  /*67a0*/  CS2R R48, SRZ ;  /* 0x0000000000307805 */ /* 0x000fe4000001ff00 */
[----:B------:R-:W-:Y:S02]  /*67b0*/  P2R R79, PR, RZ, 0x20 ;  /* 0x00000020ff4f7803 */ /* 0x000fe40000000000 */
[----:B------:R-:W-:Y:S02]  /*67c0*/  CS2R R42, SRZ ;  /* 0x00000000002a7805 */ /* 0x000fe4000001ff00 */
[----:B------:R-:W-:Y:S02]  /*67d0*/  LEA R0, R2, UR48, 0x3 ;  /* 0x0000003002007c11 */ /* 0x000fe4000f8e18ff */
[----:B------:R-:W-:Y:S02]  /*67e0*/  CS2R R40, SRZ ;  /* 0x0000000000287805 */ /* 0x000fe4000001ff00 */
[----:B------:R-:W-:Y:S02]  /*67f0*/  SEL R2, RZ, 0xffffffff, P3 ;  /* 0xffffffffff027807 */ /* 0x000fe40001800000 */
[----:B------:R-:W-:Y:S02]  /*6800*/  LOP3.LUT P3, R77, R59, 0xff, RZ, 0xc0, !PT ;  /* 0x000000ff3b4d7812 */ /* 0x000fe4000786c0ff */
[----:B------:R-:W-:Y:S02]  /*6810*/  IADD3 R39, PT, PT, R38, UR48, R81 ;  /* 0x0000003026277c10 */ /* 0x000fe4000fffe051 */
[----:B------:R-:W-:Y:S02]  /*6820*/  @P5 SHF.L.U32 R7, R83, 0x1f, RZ ;  /* 0x0000001f53075819 */ /* 0x000fe400000006ff */
[----:B------:R-:W-:Y:S02]  /*6830*/  @P2 SEL R2, R5, R2, !P3 ;  /* 0x0000000205022207 */ /* 0x000fe40005800000 */
[----:B------:R-:W1:Y:S02]  /*6840*/  @P5 SYNCS.PHASECHK.TRANS64.TRYWAIT P1, [R0+URZ+0x110], R7 ;  /* 0x00011007000055a7 */ /* 0x000e6400080211ff */
[----:B------:R-:W-:Y:S04]  /*6850*/  LOP3.LUT R2, R2, 0x1, RZ, 0xc0, !PT ;  /* 0x0000000102027812 */ /* 0x000fe800078ec0ff */
[----:B------:R-:W-:Y:S04]  /*6860*/  ISETP.NE.U32.AND P4, PT, R2, 0x1, PT ;  /* 0x000000010200780c */ /* 0x000fe80003f85070 */
[----:B------:R-:W-:Y:S01]  /*6870*/  P2R R85, PR, RZ, 0x10 ;  /* 0x00000010ff557803 */ /* 0x000fe20000000000 */
[----:B------:R3:W4:Y:S01]  /*6880*/  SYNCS.PHASECHK.TRANS64.TRYWAIT P0, [R76+URZ+0x170], R3 ;  /* 0x000170034c0075a7 */ /* 0x00072200080011ff */
[----:B-1----:R-:W-:Y:S01]  /*6890*/  @P5 SEL R82, RZ, 0x1, !P1 ;  /* 0x00000001ff525807 */ /* 0x002fe20004800000 */
[----:B---3--:R-:W-:Y:S06]  /*68a0*/  @!P5 BRA `(.L_x_119) ;  /* 0x000000000068d947 */ /* 0x008fec0003800000 */
[----:B------:R-:W-:Y:S01]  /*68b0*/  LOP3.LUT P5, RZ, R69, 0x40, RZ, 0xc0, !PT ;  /* 0x0000004045ff7812 */ /* 0x000fe200078ac0ff */
[C---:B------:R-:W-:Y:S01]  /*68c0*/  VIADD R4, R39.reuse, 0x300 ;  /* 0x0000030027047836 */ /* 0x040fe20000000000 */
[----:B------:R-:W-:Y:S01]  /*68d0*/  ISETP.NE.AND P2, PT, R82, RZ, PT ;  /* 0x000000ff5200720c */ /* 0x000fe20003f45270 */
[----:B------:R-:W-:Y:S01]  /*68e0*/  BSSY B0, `(.L_x_120) ;  /* 0x000000d000007945 */ /* 0x000fe20003800000 */
[----:B------:R-:W-:Y:S01]  /*68f0*/  PLOP3.LUT P1, PT, PT, PT, PT, 0x8, 0x80 ;  /* 0x000000000080781c */ /* 0x000fe20003f2e170 */
[----:B------:R-:W-:Y:S01]  /*6900*/  @P4 VIADD R2, R39, 0x310 ;  /* 0x0000031027024836 */ /* 0x000fe20000000000 */
[----:B------:R-:W-:Y:S02]  /*6910*/  @P4 PLOP3.LUT P1, PT, P5, PT, PT, 0x80, 0x8 ;  /* 0x000000000008481c */ /* 0x000fe40002f2f070 */
[----:B------:R-:W-:Y:S02]  /*6920*/  CS2R R50, SRZ ;  /* 0x0000000000327805 */ /* 0x000fe4000001ff00 */
[----:B------:R-:W-:Y:S02]  /*6930*/  CS2R R48, SRZ ;  /* 0x0000000000307805 */ /* 0x000fe4000001ff00 */
[----:B------:R-:W-:Y:S02]  /*6940*/  CS2R R42, SRZ ;  /* 0x00000000002a7805 */ /* 0x000fe4000001ff00 */
[----:B------:R-:W-:Y:S05]  /*6950*/  CS2R R40, SRZ ;  /* 0x0000000000287805 */ /* 0x000fea000001ff00 */
[----:B------:R-:W-:Y:S01]  /*6960*/  @P1 VIADD R2, R4, 0xfffffff0 ;  /* 0xfffffff004021836 */ /* 0x000fe20000000000 */
[----:B------:R-:W-:Y:S06]  /*6970*/  @P2 BRA `(.L_x_121) ;  /* 0x00000000000c2947 */ /* 0x000fec0003800000 */
[----:B------:R-:W-:Y:S04]  /*6980*/  SHF.L.U32 R5, R83, 0x1f, RZ ;  /* 0x0000001f53057819 */ /* 0x000fe800000006ff */
[----:B------:R-:W1:Y:S02]  /*6990*/  SYNCS.PHASECHK.TRANS64.TRYWAIT P1, [R0+URZ+0x110], R5 ;  /* 0x00011005000075a7 */ /* 0x000e6400080211ff */
[----:B-1----:R-:W-:Y:S05]  /*69a0*/  @!P1 BRA `(.L_x_122) ;  /* 0x0000002400249947 */ /* 0x002fea0003800000 */
.L_x_121:
[----:B------:R-:W-:Y:S05]  /*69b0*/  BSYNC B0 ;  /* 0x0000000000007941 */ /* 0x000fea0003800000 */
.L_x_120:
[----:B------:R-:W-:Y:S01]  /*69c0*/  UIADD3 UR5, UPT, UPT, UR56, 0x1, URZ ;  /* 0x0000000138057890 */ /* 0x000fe2000fffe0ff */
[----:B------:R-:W-:Y:S03]  /*69d0*/  ISETP.NE.AND P1, PT, R85, RZ, PT ;  /* 0x000000ff5500720c */ /* 0x000fe60003f25270 */
[----:B------:R-:W-:Y:S04]  /*69e0*/  UISETP.NE.AND UP0, UPT, UR5, 0x3, UPT ;  /* 0x000000030500788c */ /* 0x000fe8000bf05270 */
[----:B------:R-:W-:Y:S02]  /*69f0*/  USEL UR4, URZ, 0x1, UP0 ;  /* 0x00000001ff047887 */ /* 0x000fe40008000000 */
[----:B------:R-:W-:Y:S04]  /*6a00*/  USEL UR5, UR5, URZ, UP0 ;  /* 0x000000ff05057287 */ /* 0x000fe80008000000 */
[----:B------:R3:W1:Y:S01]  /*6a10*/  @P1 LDS.128 R48, [R2] ;  /* 0x0000000002301984 */ /* 0x0006620000000c00 */
[----:B------:R-:W-:Y:S01]  /*6a20*/  LOP3.LUT R83, R83, UR4, RZ, 0x3c, !PT ;  /* 0x0000000453537c12 */ /* 0x000fe2000f8e3cff */
[----:B------:R-:W-:Y:S02]  /*6a30*/  IMAD.U32 R80, RZ, RZ, UR5 ;  /* 0x00000005ff507e24 */ /* 0x000fe4000f8e00ff */
[----:B------:R3:W1:Y:S04]  /*6a40*/  @P1 LDS.128 R40, [R39+0x300] ;  /* 0x0003000027281984 */ /* 0x0006680000000c00 */
.L_x_119:
[----:B------:R-:W-:Y:S05]  /*6a50*/  BSYNC B1 ;  /* 0x0000000000017941 */ /* 0x000fea0003800000 */
.L_x_118:
[----:B-1----:R-:W-:Y:S04]  /*6a60*/  SHF.R.U32.HI R5, RZ, 0x15, R34 ;  /* 0x00000015ff057819 */ /* 0x002fe80000011622 */
[----:B------:R-:W-:Y:S01]  /*6a70*/  LOP3.LUT P1, RZ, R5, 0x3, R70, 0x48, !PT ;  /* 0x0000000305ff7812 */ /* 0x000fe20007824846 */
[----:B------:R-:W-:Y:S01]  /*6a80*/  @!UPT UIADD3 URZ, UPT, UPT, URZ, URZ, URZ ;  /* 0x000000fffffff290 */ /* 0x000fe2000fffe0ff */
[----:B----4-:R-:W-:Y:S11]  /*6a90*/  @P0 BRA `(.L_x_123) ;  /* 0x0000000000080947 */ /* 0x010ff60003800000 */
[----:B------:R-:W1:Y:S02]  /*6aa0*/  SYNCS.PHASECHK.TRANS64.TRYWAIT P0, [R76+URZ+0x170], R3 ;  /* 0x000170034c0075a7 */ /* 0x000e6400080011ff */
[----:B-1----:R-:W-:Y:S05]  /*6ab0*/  @!P0 BRA `(.L_x_124) ;  /* 0x0000002000f48947 */ /* 0x002fea0003800000 */
.L_x_123:
[----:B------:R-:W-:Y:S05]  /*6ac0*/  @!P1 BRA `(.L_x_125) ;  /* 0x0000000000409947 */ /* 0x000fea0003800000 */
[----:B------:R-:W4:Y:S01]  /*6ad0*/  LDCU.64 UR8, c[0x4][0x70] ;  /* 0x01000e00ff0877ac */ /* 0x000f220008000a00 */
[----:B-1----:R-:W-:Y:S01]  /*6ae0*/  MOV R3, 0x0 ;  /* 0x0000000000037802 */ /* 0x002fe20000000f00 */
[----:B------:R-:W-:Y:S02]  /*6af0*/  HFMA2 R12, -RZ, RZ, 0, 5.9604644775390625e-08 ;  /* 0x00000001ff0c7431 */ /* 0x000fe400000001ff */
[----:B------:R-:W-:Y:S02]  /*6b00*/  IMAD.MOV.U32 R8, RZ, RZ, 0x192 ;  /* 0x00000192ff087424 */ /* 0x000fe400078e00ff */
[----:B------:R-:W-:Y:S01]  /*6b10*/  IMAD.MOV.U32 R13, RZ, RZ, RZ ;  /* 0x000000ffff0d7224 */ /* 0x000fe200078e00ff */
[----:B------:R-:W1:Y:S01]  /*6b20*/  LDCU.64 UR6, c[0x4][0x78] ;  /* 0x01000f00ff0677ac */ /* 0x000e620008000a00 */
[----:B---3--:R-:W3:Y:S01]  /*6b30*/  LDC.64 R2, c[0x4][R3] ;  /* 0x0100000003027b82 */ /* 0x008ee20000000a00 */
[----:B------:R-:W5:Y:S01]  /*6b40*/  LDCU.64 UR4, c[0x4][0x10] ;  /* 0x01000200ff0477ac */ /* 0x000f620008000a00 */
[----:B----4-:R-:W-:Y:S01]  /*6b50*/  MOV R5, UR9 ;  /* 0x0000000900057c02 */ /* 0x010fe20008000f00 */
[----:B------:R-:W-:Y:S01]  /*6b60*/  IMAD.U32 R4, RZ, RZ, UR8 ;  /* 0x00000008ff047e24 */ /* 0x000fe2000f8e00ff */
[----:B-1----:R-:W-:Y:S01]  /*6b70*/  MOV R7, UR7 ;  /* 0x0000000700077c02 */ /* 0x002fe20008000f00 */
[----:B------:R-:W-:Y:S01]  /*6b80*/  IMAD.U32 R6, RZ, RZ, UR6 ;  /* 0x00000006ff067e24 */ /* 0x000fe2000f8e00ff */
[----:B-----5:R-:W-:Y:S01]  /*6b90*/  MOV R11, UR5 ;  /* 0x00000005000b7c02 */ /* 0x020fe20008000f00 */
[----:B------:R-:W-:Y:S02]  /*6ba0*/  IMAD.U32 R10, RZ, RZ, UR4 ;  /* 0x00000004ff0a7e24 */ /* 0x000fe4000f8e00ff */
[----:B------:R-:W-:Y:S07]  /*6bb0*/  LEPC R20, `(.L_x_125) ;  /* 0x000000001014794e */ /* 0x000fee0000000000 */
[----:B--23--:R-:W-:Y:S05]  /*6bc0*/  CALL.ABS.NOINC R2 ;  /* 0x0000000002007343 */ /* 0x00cfea0003c00000 */
.L_x_125:
[----:B------:R-:W-:Y:S01]  /*6bd0*/  SHF.L.U32 R20, R40, 0x10, RZ ;  /* 0x0000001028147819 */ /* 0x000fe200000006ff */
[----:B------:R-:W-:Y:S05]  /*6be0*/  WARPSYNC.ALL ;  /* 0x0000000000007948 */ /* 0x000fea0003800000 */
[----:B------:R-:W-:Y:S01]  /*6bf0*/  R2UR UR4, R34 ;  /* 0x00000000220472ca */ /* 0x000fe200000e0000 */
[----:B------:R-:W-:Y:S01]  /*6c00*/  BSSY.RECONVERGENT B0, `(.L_x_126) ;  /* 0x0000055000007945 */ /* 0x000fe20003800200 */
[----:B------:R-:W-:Y:S02]  /*6c10*/  LOP3.LUT R21, R40, 0xffff0000, RZ, 0xc0, !PT ;  /* 0xffff000028157812 */ /* 0x000fe400078ec0ff */
[----:B------:R-:W-:Y:S02]  /*6c20*/  LOP3.LUT R36, R41, 0xffff0000, RZ, 0xc0, !PT ;  /* 0xffff000029247812 */ /* 0x000fe400078ec0ff */
[----:B------:R-:W-:Y:S02]  /*6c30*/  SHF.L.U32 R37, R43, 0x10, RZ ;  /* 0x000000102b257819 */ /* 0x000fe400000006ff */
[----:B------:R-:W-:Y:S02]  /*6c40*/  MOV R84, 0x10 ;  /* 0x0000001000547802 */ /* 0x000fe40000000f00 */
[----:B------:R-:W-:Y:S02]  /*6c50*/  LOP3.LUT P6, RZ, R69, 0x40, RZ, 0xc0, !PT ;  /* 0x0000004045ff7812 */ /* 0x000fe400078cc0ff */
[----:B------:R-:W-:Y:S01]  /*6c60*/  ISETP.NE.AND P0, PT, R74, RZ, PT ;  /* 0x000000ff4a00720c */ /* 0x000fe20003f05270 */
[----:B------:R-:W2:Y:S01]  /*6c70*/  LDTM.x16 R4, tmem[UR4] ;  /* 0x00000004000479ee */ /* 0x000ea20008240000 */
[----:B------:R-:W-:Y:S04]  /*6c80*/  SEL R84, R84, 0xfffffff0, !P6 ;  /* 0xfffffff054547807 */ /* 0x000fe80007000000 */
[----:B------:R-:W-:Y:S01]  /*6c90*/  IADD3 R86, PT, PT, R39, R84, RZ ;  /* 0x0000005427567210 */ /* 0x000fe20007ffe0ff */
[C---:B--2---:R-:W-:Y:S01]  /*6ca0*/  FMUL R0, R32.reuse, R4 ;  /* 0x0000000420007220 */ /* 0x044fe20000400000 */
[C---:B---3--:R-:W-:Y:S01]  /*6cb0*/  FMUL R2, R32.reuse, R5 ;  /* 0x0000000520027220 */ /* 0x048fe20000400000 */
[C---:B-1----:R-:W-:Y:S01]  /*6cc0*/  FMUL R3, R32.reuse, R6 ;  /* 0x0000000620037220 */ /* 0x042fe20000400000 */
[----:B------:R-:W-:Y:S01]  /*6cd0*/  FMUL R7, R32, R7 ;  /* 0x0000000720077220 */ /* 0x000fe20000400000 */
[----:B------:R-:W-:Y:S01]  /*6ce0*/  FFMA R0, R35, R20, R0 ;  /* 0x0000001423007223 */ /* 0x000fe20000000000 */
[----:B------:R-:W-:Y:S01]  /*6cf0*/  SHF.L.U32 R20, R41, 0x10, RZ ;  /* 0x0000001029147819 */ /* 0x000fe200000006ff */
[C---:B------:R-:W-:Y:S01]  /*6d00*/  FFMA R2, R35.reuse, R21, R2 ;  /* 0x0000001523027223 */ /* 0x040fe20000000002 */
[----:B------:R-:W-:Y:S01]  /*6d10*/  SHF.L.U32 R21, R42, 0x10, RZ ;  /* 0x000000102a157819 */ /* 0x000fe200000006ff */
[C---:B------:R-:W-:Y:S01]  /*6d20*/  FMUL R4, R32.reuse, R8 ;  /* 0x0000000820047220 */ /* 0x040fe20000400000 */
[----:B------:R-:W-:Y:S01]  /*6d30*/  FMUL R5, R32, R9 ;  /* 0x0000000920057220 */ /* 0x000fe20000400000 */
[C---:B------:R-:W-:Y:S01]  /*6d40*/  FFMA R3, R35.reuse, R20, R3 ;  /* 0x0000001423037223 */ /* 0x040fe20000000003 */
[----:B------:R-:W-:Y:S01]  /*6d50*/  LOP3.LUT R20, R42, 0xffff0000, RZ, 0xc0, !PT ;  /* 0xffff00002a147812 */ /* 0x000fe200078ec0ff */
[----:B------:R-:W-:Y:S01]  /*6d60*/  FFMA R7, R35, R36, R7 ;  /* 0x0000002423077223 */ /* 0x000fe20000000007 */
[----:B------:R-:W-:Y:S01]  /*6d70*/  LOP3.LUT R36, R43, 0xffff0000, RZ, 0xc0, !PT ;  /* 0xffff00002b247812 */ /* 0x000fe200078ec0ff */
[----:B------:R-:W-:Y:S01]  /*6d80*/  FMUL R6, R32, R10 ;  /* 0x0000000a20067220 */ /* 0x000fe20000400000 */
[----:B------:R-:W-:Y:S01]  /*6d90*/  F2FP.BF16.F32.PACK_AB R44, R2, R0 ;  /* 0x00000000022c723e */ /* 0x000fe200000010ff */
[----:B------:R-:W-:Y:S01]  /*6da0*/  FMUL R11, R32, R11 ;  /* 0x0000000b200b7220 */ /* 0x000fe20000400000 */
[----:B------:R-:W-:Y:S01]  /*6db0*/  F2FP.BF16.F32.PACK_AB R45, R7, R3 ;  /* 0x00000003072d723e */ /* 0x000fe200000010ff */
[C---:B------:R-:W-:Y:S01]  /*6dc0*/  FFMA R4, R35.reuse, R21, R4 ;  /* 0x0000001523047223 */ /* 0x040fe20000000004 */
[C---:B------:R-:W-:Y:S01]  /*6dd0*/  FFMA R5, R35.reuse, R20, R5 ;  /* 0x0000001423057223 */ /* 0x040fe20000000005 */
[C---:B------:R-:W-:Y:S01]  /*6de0*/  FFMA R6, R35.reuse, R37, R6 ;  /* 0x0000002523067223 */ /* 0x040fe20000000006 */
[----:B------:R-:W-:Y:S01]  /*6df0*/  SHF.L.U32 R20, R48, 0x10, RZ ;  /* 0x0000001030147819 */ /* 0x000fe200000006ff */
[----:B------:R-:W-:Y:S01]  /*6e00*/  FFMA R11, R35, R36, R11 ;  /* 0x00000024230b7223 */ /* 0x000fe2000000000b */
[----:B------:R-:W-:Y:S01]  /*6e10*/  FMUL R8, R32, R12 ;  /* 0x0000000c20087220 */ /* 0x000fe20000400000 */
[----:B------:R-:W-:Y:S01]  /*6e20*/  LOP3.LUT R36, R48, 0xffff0000, RZ, 0xc0, !PT ;  /* 0xffff000030247812 */ /* 0x000fe200078ec0ff */
[C---:B------:R-:W-:Y:S01]  /*6e30*/  FMUL R9, R32.reuse, R13 ;  /* 0x0000000d20097220 */ /* 0x040fe20000400000 */
[----:B------:R-:W-:Y:S01]  /*6e40*/  SHF.L.U32 R21, R49, 0x10, RZ ;  /* 0x0000001031157819 */ /* 0x000fe200000006ff */
[C---:B------:R-:W-:Y:S01]  /*6e50*/  FMUL R10, R32.reuse, R14 ;  /* 0x0000000e200a7220 */ /* 0x040fe20000400000 */
[----:B------:R-:W-:Y:S01]  /*6e60*/  FFMA R8, R35, R20, R8 ;  /* 0x0000001423087223 */ /* 0x000fe20000000008 */
[----:B------:R-:W-:Y:S01]  /*6e70*/  LOP3.LUT R20, R49, 0xffff0000, RZ, 0xc0, !PT ;  /* 0xffff000031147812 */ /* 0x000fe200078ec0ff */
[C---:B------:R-:W-:Y:S01]  /*6e80*/  FFMA R9, R35.reuse, R36, R9 ;  /* 0x0000002423097223 */ /* 0x040fe20000000009 */
[----:B------:R-:W-:Y:S01]  /*6e90*/  FMUL R15, R32, R15 ;  /* 0x0000000f200f7220 */ /* 0x000fe20000400000 */
[C---:B------:R-:W-:Y:S01]  /*6ea0*/  FFMA R10, R35.reuse, R21, R10 ;  /* 0x00000015230a7223 */ /* 0x040fe2000000000a */
[----:B------:R-:W-:Y:S01]  /*6eb0*/  SHF.L.U32 R21, R50, 0x10, RZ ;  /* 0x0000001032157819 */ /* 0x000fe200000006ff */
[----:B------:R-:W-:Y:S01]  /*6ec0*/  FMUL R12, R32, R16 ;  /* 0x00000010200c7220 */ /* 0x000fe20000400000 */
[----:B------:R-:W-:Y:S01]  /*6ed0*/  LOP3.LUT R36, R50, 0xffff0000, RZ, 0xc0, !PT ;  /* 0xffff000032247812 */ /* 0x000fe200078ec0ff */
[----:B------:R-:W-:Y:S01]  /*6ee0*/  FFMA R15, R35, R20, R15 ;  /* 0x00000014230f7223 */ /* 0x000fe2000000000f */
[C---:B------:R-:W-:Y:S01]  /*6ef0*/  FMUL R13, R32.reuse, R17 ;  /* 0x00000011200d7220 */ /* 0x040fe20000400000 */
[C---:B------:R-:W-:Y:S01]  /*6f00*/  SHF.L.U32 R37, R51.reuse, 0x10, RZ ;  /* 0x0000001033257819 */ /* 0x040fe200000006ff */
[C---:B------:R-:W-:Y:S01]  /*6f10*/  FMUL R14, R32.reuse, R18 ;  /* 0x00000012200e7220 */ /* 0x040fe20000400000 */
[----:B------:R-:W-:Y:S01]  /*6f20*/  LOP3.LUT R20, R51, 0xffff0000, RZ, 0xc0, !PT ;  /* 0xffff000033147812 */ /* 0x000fe200078ec0ff */
[----:B------:R-:W-:Y:S01]  /*6f30*/  FMUL R19, R32, R19 ;  /* 0x0000001320137220 */ /* 0x000fe20000400000 */
[----:B------:R-:W-:Y:S01]  /*6f40*/  F2FP.BF16.F32.PACK_AB R46, R5, R4 ;  /* 0x00000004052e723e */ /* 0x000fe200000010ff */
[----:B------:R-:W-:Y:S01]  /*6f50*/  FFMA R12, R35, R21, R12 ;  /* 0x00000015230c7223 */ /* 0x000fe2000000000c */
[----:B------:R-:W-:Y:S01]  /*6f60*/  F2FP.BF16.F32.PACK_AB R47, R11, R6 ;  /* 0x000000060b2f723e */ /* 0x000fe200000010ff */
[C---:B------:R-:W-:Y:S01]  /*6f70*/  FFMA R13, R35.reuse, R36, R13 ;  /* 0x00000024230d7223 */ /* 0x040fe2000000000d */
[C---:B------:R-:W-:Y:S01]  /*6f80*/  FFMA R14, R35.reuse, R37, R14 ;  /* 0x00000025230e7223 */ /* 0x040fe2000000000e */
[----:B------:R-:W-:Y:S01]  /*6f90*/  FFMA R19, R35, R20, R19 ;  /* 0x0000001423137223 */ /* 0x000fe20000000013 */
[----:B------:R-:W-:Y:S01]  /*6fa0*/  F2FP.BF16.F32.PACK_AB R64, R9, R8 ;  /* 0x000000080940723e */ /* 0x000fe200000010ff */
[----:B------:R1:W-:Y:S01]  /*6fb0*/  STS.128 [R39+0x300], R44 ;  /* 0x0003002c27007388 */ /* 0x0003e20000000c00 */
[----:B------:R-:W-:Y:S02]  /*6fc0*/  F2FP.BF16.F32.PACK_AB R65, R15, R10 ;  /* 0x0000000a0f41723e */ /* 0x000fe400000010ff */
[----:B------:R-:W-:Y:S02]  /*6fd0*/  F2FP.BF16.F32.PACK_AB R66, R13, R12 ;  /* 0x0000000c0d42723e */ /* 0x000fe400000010ff */
[----:B------:R-:W-:Y:S05]  /*6fe0*/  F2FP.BF16.F32.PACK_AB R67, R19, R14 ;  /* 0x0000000e1343723e */ /* 0x000fea00000010ff */
[----:B------:R1:W-:Y:S01]  /*6ff0*/  STS.128 [R86+0x300], R64 ;  /* 0x0003004056007388 */ /* 0x0003e20000000c00 */
[----:B------:R-:W-:Y:S01]  /*7000*/  @!PT LDS RZ, [RZ] ;  /* 0x00000000fffff984 */ /* 0x000fe20000000800 */
[----:B------:R-:W-:Y:S01]  /*7010*/  @!PT LDS RZ, [RZ] ;  /* 0x00000000fffff984 */ /* 0x000fe20000000800 */
[----:B------:R-:W-:Y:S01]  /*7020*/  @!PT LDS RZ, [RZ] ;  /* 0x00000000fffff984 */ /* 0x000fe20000000800 */
[----:B------:R-:W-:Y:S01]  /*7030*/  @!PT LDS RZ, [RZ] ;  /* 0x00000000fffff984 */ /* 0x000fe20000000800 */
[----:B------:R2:W-:Y:S07]  /*7040*/  MEMBAR.ALL.CTA ;  /* 0x0000000000007992 */ /* 0x0005ee0000008000 */
[----:B--2---:R-:W2:Y:S02]  /*7050*/  FENCE.VIEW.ASYNC.S ;  /* 0x00000000000073c6 */ /* 0x004ea40000000000 */
[----:B--2---:R-:W-:Y:S06]  /*7060*/  BAR.SYNC.DEFER_BLOCKING 0x1, 0x80 ;  /* 0x0042000000007b1d */ /* 0x004fec0000010000 */
[----:B------:R-:W-:Y:S05]  /*7070*/  @P0 BRA `(.L_x_127) ;  /* 0x0000000000340947 */ /* 0x000fea0003800000 */
[----:B------:R-:W-:Y:S01]  /*7080*/  R2UR UR10, R38 ;  /* 0x00000000260a72ca */ /* 0x000fe200000e0000 */
[----:B------:R-:W-:Y:S01]  /*7090*/  UIADD3 UR8, UP0, UPT, UR54, 0x680, URZ ;  /* 0x0000068036087890 */ /* 0x000fe2000ff1e0ff */
[----:B------:R-:W-:Y:S01]  /*70a0*/  UMOV UR43, UR36 ;  /* 0x00000024002b7c82 */ /* 0x000fe20008000000 */
[----:B------:R-:W-:Y:S02]  /*70b0*/  UIADD3 UR5, UPT, UPT, UR41, 0x20, URZ ;  /* 0x0000002029057890 */ /* 0x000fe4000fffe0ff */
[----:B------:R-:W-:Y:S01]  /*70c0*/  UIADD3.X UR9, UPT, UPT, URZ, UR55, URZ, UP0, !UPT ;  /* 0x00000037ff097290 */ /* 0x000fe200087fe4ff */
[----:B------:R-:W-:Y:S01]  /*70d0*/  UMOV UR6, UR42 ;  /* 0x0000002a00067c82 */ /* 0x000fe20008000000 */
[----:B------:R-:W-:Y:S06]  /*70e0*/  UMOV UR7, UR36 ;  /* 0x0000002400077c82 */ /* 0x000fec0008000000 */
[----:B------:R-:W-:Y:S04]  /*70f0*/  UIADD3 UR10, UPT, UPT, UR48, UR10, URZ ;  /* 0x0000000a300a7290 */ /* 0x000fe8000fffe0ff */
[----:B------:R-:W-:Y:S02]  /*7100*/  UIADD3 UR40, UPT, UPT, UR10, 0x300, URZ ;  /* 0x000003000a287890 */ /* 0x000fe4000fffe0ff */
[----:B------:R-:W-:Y:S07]  /*7110*/  UIADD3 UR4, UPT, UPT, UR10, 0xb00, URZ ;  /* 0x00000b000a047890 */ /* 0x000fee000fffe0ff */
[----:B------:R2:W-:Y:S02]  /*7120*/  UTMASTG.3D [UR40], [UR8] ;  /* 0x00000028080073b5 */ /* 0x0005e40008010000 */
[----:B------:R2:W-:Y:S02]  /*7130*/  UTMASTG.3D [UR4], [UR8] ;  /* 0x00000004080073b5 */ /* 0x0005e40008010000 */
[----:B--2---:R0:W-:Y:S02]  /*7140*/  UTMACMDFLUSH ;  /* 0x00000000000079b7 */ /* 0x0041e40000000000 */
.L_x_127:
[----:B------:R-:W-:Y:S05]  /*7150*/  BSYNC.RECONVERGENT B0 ;  /* 0x0000000000007941 */ /* 0x000fea0003800200 */
.L_x_126:
[----:B------:R-:W-:Y:S01]  /*7160*/  UIADD3 UR40, UPT, UPT, UR56, 0x1, URZ ;  /* 0x0000000138287890 */ /* 0x000fe2000fffe0ff */
[----:B------:R-:W-:Y:S03]  /*7170*/  BSSY.RECONVERGENT B0, `(.L_x_128) ;  /* 0x0000005000007945 */ /* 0x000fe60003800200 */
[----:B------:R-:W-:Y:S04]  /*7180*/  UISETP.NE.AND UP0, UPT, UR40, 0x3, UPT ;  /* 0x000000032800788c */ /* 0x000fe8000bf05270 */
[----:B------:R-:W-:Y:S01]  /*7190*/  USEL UR43, UR40, URZ, UP0 ;  /* 0x000000ff282b7287 */ /* 0x000fe20008000000 */
[----:B------:R-:W-:Y:S11]  /*71a0*/  @P0 BRA `(.L_x_129) ;  /* 0x0000000000040947 */ /* 0x000ff60003800000 */
[----:B------:R-:W-:Y:S04]  /*71b0*/  DEPBAR.LE SB0, 0x1 ;  /* 0x000080400000791a */ /* 0x000fe80000000000 */
.L_x_129:
[----:B------:R-:W-:Y:S05]  /*71c0*/  BSYNC.RECONVERGENT B0 ;  /* 0x0000000000007941 */ /* 0x000fea0003800200 */
.L_x_128:
[----:B------:R-:W-:Y:S01]  /*71d0*/  BAR.SYNC.DEFER_BLOCKING 0x1, 0x80 ;  /* 0x0042000000007b1d */ /* 0x000fe20000010000 */
[----:B------:R-:W-:Y:S01]  /*71e0*/  ISETP.NE.AND P1, PT, R79, RZ, PT ;  /* 0x000000ff4f00720c */ /* 0x000fe20003f25270 */
[----:B------:R-:W-:Y:S01]  /*71f0*/  UISETP.NE.AND UP0, UPT, UR50, URZ, UPT ;  /* 0x000000ff3200728c */ /* 0x000fe2000bf05270 */
[----:B------:R-:W-:Y:S11]  /*7200*/  LEA R2, R80, UR48, 0x3 ;  /* 0x0000003050027c11 */ /* 0x000ff6000f8e18ff */
[----:B------:R-:W-:Y:S01]  /*7210*/  @P1 SHF.L.U32 R3, R83, 0x1f, RZ ;  /* 0x0000001f53031819 */ /* 0x000fe200000006ff */
[----:B------:R-:W-:Y:S06]  /*7220*/  BRA.U !UP0, `(.L_x_130) ;  /* 0x0000000108247547 */ /* 0x000fec000b800000 */
[----:B------:R-:W-:Y:S01]  /*7230*/  IMAD.U32 R5, RZ, RZ, UR49 ;  /* 0x00000031ff057e24 */ /* 0x000fe2000f8e00ff */
[----:B------:R-:W-:Y:S01]  /*7240*/  MOV R0, UR37 ;  /* 0x0000002500007c02 */ /* 0x000fe20008000f00 */
[----:B------:R-:W-:Y:S03]  /*7250*/  UIADD3 UR49, UPT, UPT, UR49, 0x1, URZ ;  /* 0x0000000131317890 */ /* 0x000fe6000fffe0ff */
[----:B------:R-:W-:Y:S01]  /*7260*/  @P1 LEA R5, R5, UR48, 0x3 ;  /* 0x0000003005051c11 */ /* 0x000fe2000f8e18ff */
[----:B------:R-:W-:Y:S04]  /*7270*/  UISETP.NE.AND UP0, UPT, UR49, 0x3, UPT ;  /* 0x000000033100788c */ /* 0x000fe8000bf05270 */
[----:B------:R-:W-:Y:S01]  /*7280*/  @P1 VIADD R5, R5, 0x128 ;  /* 0x0000012805051836 */ /* 0x000fe20000000000 */
[----:B------:R-:W-:Y:S04]  /*7290*/  USEL UR49, UR49, URZ, UP0 ;  /* 0x000000ff31317287 */ /* 0x000fe80008000000 */
[----:B------:R-:W-:Y:S04]  /*72a0*/  @P1 PRMT R0, R0, 0x654, R5 ;  /* 0x0000065400001816 */ /* 0x000fe80000000005 */
[----:B------:R2:W-:Y:S04]  /*72b0*/  @P1 SYNCS.ARRIVE.TRANS64.RED.A1T0 RZ, [R0+URZ], RZ ;  /* 0x000000ff00ff19a7 */ /* 0x0005e800081004ff */
.L_x_130:
[----:B------:R-:W3:Y:S01]  /*72c0*/  @P1 SYNCS.PHASECHK.TRANS64.TRYWAIT P0, [R2+URZ+0x110], R3 ;  /* 0x00011003020015a7 */ /* 0x000ee200080011ff */
[----:B------:R-:W-:Y:S01]  /*72d0*/  BSSY B1, `(.L_x_131) ;  /* 0x0000012000017945 */ /* 0x000fe20003800000 */
[----:B---3--:R-:W-:Y:S03]  /*72e0*/  @P1 SEL R82, RZ, 0x1, !P0 ;  /* 0x00000001ff521807 */ /* 0x008fe60004000000 */
[----:B------:R-:W-:Y:S05]  /*72f0*/  @!P1 BRA `(.L_x_132) ;  /* 0x00000000003c9947 */ /* 0x000fea0003800000 */
[----:B------:R-:W-:Y:S01]  /*7300*/  ISETP.NE.AND P1, PT, R85, RZ, PT ;  /* 0x000000ff5500720c */ /* 0x000fe20003f25270 */
[----:B------:R-:W-:Y:S01]  /*7310*/  BSSY B0, `(.L_x_133) ;  /* 0x0000009000007945 */ /* 0x000fe20003800000 */
[----:B------:R-:W-:Y:S11]  /*7320*/  ISETP.NE.AND P0, PT, R82, RZ, PT ;  /* 0x000000ff5200720c */ /* 0x000ff60003f05270 */
[----:B------:R-:W-:Y:S05]  /*7330*/  @P1 IMAD R80, R80, 0x1000, R81 ;  /* 0x0000100050501824 */ /* 0x000fea00078e0251 */
[----:B------:R-:W-:Y:S05]  /*7340*/  @P1 IADD3 R3, PT, PT, R80, UR48, RZ ;  /* 0x0000003050031c10 */ /* 0x000fea000fffe0ff */
[----:B--2---:R-:W-:Y:S01]  /*7350*/  @P1 IMAD.IADD R0, R84, 0x1, R3 ;  /* 0x0000000154001824 */ /* 0x004fe200078e0203 */
[----:B------:R-:W-:Y:S06]  /*7360*/  @P0 BRA `(.L_x_134) ;  /* 0x00000000000c0947 */ /* 0x000fec0003800000 */
[----:B------:R-:W-:Y:S04]  /*7370*/  SHF.L.U32 R83, R83, 0x1f, RZ ;  /* 0x0000001f53537819 */ /* 0x000fe800000006ff */
[----:B------:R-:W2:Y:S02]  /*7380*/  SYNCS.PHASECHK.TRANS64.TRYWAIT P0, [R2+URZ+0x110], R83 ;  /* 0x00011053020075a7 */ /* 0x000ea400080011ff */
[----:B--2---:R-:W-:Y:S05]  /*7390*/  @!P0 BRA `(.L_x_135) ;  /* 0x0000001800d08947 */ /* 0x004fea0003800000 */
.L_x_134:
[----:B------:R-:W-:Y:S05]  /*73a0*/  BSYNC B0 ;  /* 0x0000000000007941 */ /* 0x000fea0003800000 */
.L_x_133:
[----:B------:R-:W-:Y:S11]  /*73b0*/  ISETP.NE.AND P0, PT, R85, RZ, PT ;  /* 0x000000ff5500720c */ /* 0x000ff60003f05270 */
[----:B------:R-:W-:Y:S02]  /*73c0*/  @!UPT UIADD3 URZ, UPT, UPT, URZ, URZ, URZ ;  /* 0x000000fffffff290 */ /* 0x000fe4000fffe0ff */
[----:B------:R3:W4:Y:S04]  /*73d0*/  @P0 LDS.128 R40, [R80+UR48+0x300] ;  /* 0x0003003050280984 */ /* 0x0007280008000c00 */
[----:B------:R3:W1:Y:S02]  /*73e0*/  @P0 LDS.128 R48, [R0+0x300] ;  /* 0x0003000000300984 */ /* 0x0006640000000c00 */
.L_x_132:
[----:B------:R-:W-:Y:S05]  /*73f0*/  BSYNC B1 ;  /* 0x0000000000017941 */ /* 0x000fea0003800000 */
.L_x_131:
[----:B------:R-:W-:Y:S05]  /*7400*/  VIADD R3, R34, 0x10 ;  /* 0x0000001022037836 */ /* 0x000fea0000000000 */
[----:B------:R-:W-:Y:S04]  /*7410*/  SHF.R.U32.HI R3, RZ, 0x15, R3 ;  /* 0x00000015ff037819 */ /* 0x000fe80000011603 */
[----:B------:R-:W-:Y:S11]  /*7420*/  LOP3.LUT P0, RZ, R3, 0x3, R70, 0x48, !PT ;  /* 0x0000000303ff7812 */ /* 0x000ff60007804846 */
[----:B------:R-:W-:Y:S02]  /*7430*/  @!UPT UIADD3 URZ, UPT, UPT, URZ, URZ, URZ ;  /* 0x000000fffffff290 */ /* 0x000fe4000fffe0ff */
[----:B------:R-:W-:Y:S05]  /*7440*/  @!P0 BRA `(.L_x_136) ;  /* 0x0000000000408947 */ /* 0x000fea0003800000 */
[----:B------:R-:W5:Y:S01]  /*7450*/  LDCU.64 UR8, c[0x4][0x70] ;  /* 0x01000e00ff0877ac */ /* 0x000f620008000a00 */
[----:B------:R-:W-:Y:S01]  /*7460*/  MOV R3, 0x0 ;  /* 0x0000000000037802 */ /* 0x000fe20000000f00 */
[----:B------:R-:W-:Y:S02]  /*7470*/  HFMA2 R12, -RZ, RZ, 0, 5.9604644775390625e-08 ;  /* 0x00000001ff0c7431 */ /* 0x000fe400000001ff */
[----:B------:R-:W-:Y:S02]  /*7480*/  IMAD.MOV.U32 R8, RZ, RZ, 0x192 ;  /* 0x00000192ff087424 */ /* 0x000fe400078e00ff */
[----:B------:R-:W-:Y:S01]  /*7490*/  IMAD.MOV.U32 R13, RZ, RZ, RZ ;  /* 0x000000ffff0d7224 */ /* 0x000fe200078e00ff */
[----:B------:R-:W3:Y:S01]  /*74a0*/  LDCU.64 UR6, c[0x4][0x78] ;  /* 0x01000f00ff0677ac */ /* 0x000ee20008000a00 */
[----:B--2---:R-:W2:Y:S01]  /*74b0*/  LDC.64 R2, c[0x4][R3] ;  /* 0x0100000003027b82 */ /* 0x004ea20000000a00 */
[----:B------:R-:W4:Y:S01]  /*74c0*/  LDCU.64 UR4, c[0x4][0x10] ;  /* 0x01000200ff0477ac */ /* 0x000f220008000a00 */
[----:B-----5:R-:W-:Y:S01]  /*74d0*/  MOV R5, UR9 ;  /* 0x0000000900057c02 */ /* 0x020fe20008000f00 */
[----:B------:R-:W-:Y:S01]  /*74e0*/  IMAD.U32 R4, RZ, RZ, UR8 ;  /* 0x00000008ff047e24 */ /* 0x000fe2000f8e00ff */
[----:B---3--:R-:W-:Y:S01]  /*74f0*/  MOV R7, UR7 ;  /* 0x0000000700077c02 */ /* 0x008fe20008000f00 */
[----:B------:R-:W-:Y:S01]  /*7500*/  IMAD.U32 R6, RZ, RZ, UR6 ;  /* 0x00000006ff067e24 */ /* 0x000fe2000f8e00ff */
[----:B----4-:R-:W-:Y:S01]  /*7510*/  MOV R11, UR5 ;  /* 0x00000005000b7c02 */ /* 0x010fe20008000f00 */
[----:B------:R-:W-:Y:S02]  /*7520*/  IMAD.U32 R10, RZ, RZ, UR4 ;  /* 0x00000004ff0a7e24 */ /* 0x000fe4000f8e00ff */
[----:B------:R-:W-:Y:S07]  /*7530*/  LEPC R20, `(.L_x_136) ;  /* 0x000000001014794e */ /* 0x000fee0000000000 */
[----:B-12---:R-:W-:Y:S05]  /*7540*/  CALL.ABS.NOINC R2 ;  /* 0x0000000002007343 */ /* 0x006fea0003c00000 */
.L_x_136:
[----:B------:R-:W-:Y:S01]  /*7550*/  ISETP.NE.AND P0, PT, R74, RZ, PT ;  /* 0x000000ff4a00720c */ /* 0x000fe20003f05270 */
[----:B------:R-:W-:Y:S05]  /*7560*/  WARPSYNC.ALL ;  /* 0x0000000000007948 */ /* 0x000fea0003800000 */
[----:B------:R-:W-:Y:S01]  /*7570*/  R2UR UR4, R34 ;  /* 0x00000000220472ca */ /* 0x000fe200000e0000 */
[----:B------:R-:W-:Y:S01]  /*7580*/  BSSY.RECONVERGENT B0, `(.L_x_137) ;  /* 0x000005a000007945 */ /* 0x000fe20003800200 */
[C---:B----4-:R-:W-:Y:S02]  /*7590*/  SHF.L.U32 R20, R40.reuse, 0x10, RZ ;  /* 0x0000001028147819 */ /* 0x050fe400000006ff */
[----:B------:R-:W-:Y:S02]  /*75a0*/  LOP3.LUT R36, R40, 0xffff0000, RZ, 0xc0, !PT ;  /* 0xffff000028247812 */ /* 0x000fe400078ec0ff */
[C---:B------:R-:W-:Y:S02]  /*75b0*/  SHF.L.U32 R21, R41.reuse, 0x10, RZ ;  /* 0x0000001029157819 */ /* 0x040fe400000006ff */
[----:B------:R-:W-:Y:S02]  /*75c0*/  LOP3.LUT R37, R41, 0xffff0000, RZ, 0xc0, !PT ;  /* 0xffff000029257812 */ /* 0x000fe400078ec0ff */
[C---:B-1----:R-:W-:Y:S02]  /*75d0*/  SHF.L.U32 R39, R42.reuse, 0x10, RZ ;  /* 0x000000102a277819 */ /* 0x042fe400000006ff */
[----:B------:R-:W-:Y:S01]  /*75e0*/  LOP3.LUT R38, R42, 0xffff0000, RZ, 0xc0, !PT ;  /* 0xffff00002a267812 */ /* 0x000fe200078ec0ff */
[----:B------:R-:W1:Y:S01]  /*75f0*/  LDTM.x16 R4, tmem[UR4+0x10] ;  /* 0x00001004000479ee */ /* 0x000e620008240000 */
[C---:B------:R-:W-:Y:S01]  /*7600*/  SHF.L.U32 R40, R43.reuse, 0x10, RZ ;  /* 0x000000102b287819 */ /* 0x040fe200000006ff */
[----:B------:R-:W-:Y:S01]  /*7610*/  NOP ;  /* 0x0000000000007918 */ /* 0x000fe20000000000 */
[----:B------:R-:W-:Y:S02]  /*7620*/  LOP3.LUT R42, R43, 0xffff0000, RZ, 0xc0, !PT ;  /* 0xffff00002b2a7812 */ /* 0x000fe400078ec0ff */
[C---:B------:R-:W-:Y:S02]  /*7630*/  SHF.L.U32 R41, R48.reuse, 0x10, RZ ;  /* 0x0000001030297819 */ /* 0x040fe400000006ff */
[----:B------:R-:W-:Y:S02]  /*7640*/  LOP3.LUT R44, R48, 0xffff0000, RZ, 0xc0, !PT ;  /* 0xffff0000302c7812 */ /* 0x000fe400078ec0ff */
[----:B------:R-:W-:Y:S02]  /*7650*/  MOV R81, UR43 ;  /* 0x0000002b00517c02 */ /* 0x000fe40008000f00 */
[C---:B------:R-:W-:Y:S02]  /*7660*/  SHF.L.U32 R43, R49.reuse, 0x10, RZ ;  /* 0x00000010312b7819 */ /* 0x040fe400000006ff */
[----:B------:R-:W-:Y:S02]  /*7670*/  LOP3.LUT R46, R49, 0xffff0000, RZ, 0xc0, !PT ;  /* 0xffff0000312e7812 */ /* 0x000fe400078ec0ff */
[----:B------:R-:W-:Y:S02]  /*7680*/  SHF.L.U32 R45, R50, 0x10, RZ ;  /* 0x00000010322d7819 */ /* 0x000fe400000006ff */
[----:B------:R-:W-:Y:S02]  /*7690*/  LEA R82, R81, R68, 0xb ;  /* 0x0000004451527211 */ /* 0x000fe400078e58ff */
[----:B------:R-:W-:Y:S02]  /*76a0*/  IADD3 R76, PT, PT, R76, 0x190, RZ ;  /* 0x000001904c4c7810 */ /* 0x000fe40007ffe0ff */
[----:B------:R-:W-:Y:S02]  /*76b0*/  LEA R85, R82, UR48, 0x1 ;  /* 0x0000003052557c11 */ /* 0x000fe4000f8e08ff */
[----:B------:R-:W-:Y:S01]  /*76c0*/  LOP3.LUT R76, R76, 0xfefffff8, RZ, 0xc0, !PT ;  /* 0xfefffff84c4c7812 */ /* 0x000fe200078ec0ff */
[----:B-1----:R-:W-:Y:S01]  /*76d0*/  FMUL R4, R32, R4 ;  /* 0x0000000420047220 */ /* 0x002fe20000400000 */
[----:B------:R-:W-:Y:S01]  /*76e0*/  IADD3 R84, PT, PT, R84, R85, RZ ;  /* 0x0000005554547210 */ /* 0x000fe20007ffe0ff */
[C---:B------:R-:W-:Y:S01]  /*76f0*/  FMUL R5, R32.reuse, R5 ;  /* 0x0000000520057220 */ /* 0x040fe20000400000 */
[----:B------:R1:W-:Y:S01]  /*7700*/  SYNCS.ARRIVE.TRANS64.RED.A1T0 RZ, [R76+URZ], RZ ;  /* 0x000000ff4cff79a7 */ /* 0x0003e200081004ff */
[C---:B------:R-:W-:Y:S01]  /*7710*/  FFMA R4, R35.reuse, R20, R4 ;  /* 0x0000001423047223 */ /* 0x040fe20000000004 */
[C---:B------:R-:W-:Y:S01]  /*7720*/  FMUL R6, R32.reuse, R6 ;  /* 0x0000000620067220 */ /* 0x040fe20000400000 */
[C---:B------:R-:W-:Y:S01]  /*7730*/  FFMA R5, R35.reuse, R36, R5 ;  /* 0x0000002423057223 */ /* 0x040fe20000000005 */
[C---:B--23--:R-:W-:Y:S01]  /*7740*/  FMUL R0, R32.reuse, R7 ;  /* 0x0000000720007220 */ /* 0x04cfe20000400000 */
[C---:B------:R-:W-:Y:S01]  /*7750*/  FMUL R2, R32.reuse, R8 ;  /* 0x0000000820027220 */ /* 0x040fe20000400000 */
[C---:B------:R-:W-:Y:S01]  /*7760*/  FMUL R3, R32.reuse, R9 ;  /* 0x0000000920037220 */ /* 0x040fe20000400000 */
[C---:B------:R-:W-:Y:S01]  /*7770*/  FFMA R6, R35.reuse, R21, R6 ;  /* 0x0000001523067223 */ /* 0x040fe20000000006 */
        /* <DEDUP_REMOVED lines=10> */
[----:B------:R-:W-:Y:S01]  /*7820*/  FMUL R15, R32, R15 ;  /* 0x0000000f200f7220 */ /* 0x000fe20000400000 */
[C---:B------:R-:W-:Y:S01]  /*7830*/  FFMA R8, R35.reuse, R41, R8 ;  /* 0x0000002923087223 */ /* 0x040fe20000000008 */
[----:B------:R-:W-:Y:S01]  /*7840*/  LOP3.LUT R48, R50, 0xffff0000, RZ, 0xc0, !PT ;  /* 0xffff000032307812 */ /* 0x000fe200078ec0ff */
[C---:B------:R-:W-:Y:S01]  /*7850*/  FMUL R12, R32.reuse, R16 ;  /* 0x00000010200c7220 */ /* 0x040fe20000400000 */
[----:B------:R-:W-:Y:S01]  /*7860*/  FFMA R9, R35, R44, R9 ;  /* 0x0000002c23097223 */ /* 0x000fe20000000009 */
[----:B------:R-:W-:Y:S01]  /*7870*/  SHF.L.U32 R47, R51, 0x10, RZ ;  /* 0x00000010332f7819 */ /* 0x000fe200000006ff */
[C---:B------:R-:W-:Y:S01]  /*7880*/  FMUL R13, R32.reuse, R17 ;  /* 0x00000011200d7220 */ /* 0x040fe20000400000 */
[----:B------:R-:W-:Y:S01]  /*7890*/  FFMA R10, R35, R43, R10 ;  /* 0x0000002b230a7223 */ /* 0x000fe2000000000a */
[----:B------:R-:W-:Y:S01]  /*78a0*/  LOP3.LUT R50, R51, 0xffff0000, RZ, 0xc0, !PT ;  /* 0xffff000033327812 */ /* 0x000fe200078ec0ff */
[C---:B------:R-:W-:Y:S01]  /*78b0*/  FMUL R14, R32.reuse, R18 ;  /* 0x00000012200e7220 */ /* 0x040fe20000400000 */
[----:B------:R-:W-:Y:S01]  /*78c0*/  FFMA R15, R35, R46, R15 ;  /* 0x0000002e230f7223 */ /* 0x000fe2000000000f */
[----:B------:R-:W-:Y:S01]  /*78d0*/  FMUL R19, R32, R19 ;  /* 0x0000001320137220 */ /* 0x000fe20000400000 */
[----:B------:R-:W-:Y:S01]  /*78e0*/  F2FP.BF16.F32.PACK_AB R64, R5, R4 ;  /* 0x000000040540723e */ /* 0x000fe200000010ff */
[C---:B------:R-:W-:Y:S01]  /*78f0*/  FFMA R12, R35.reuse, R45, R12 ;  /* 0x0000002d230c7223 */ /* 0x040fe2000000000c */
[----:B------:R-:W-:Y:S01]  /*7900*/  F2FP.BF16.F32.PACK_AB R65, R0, R6 ;  /* 0x000000060041723e */ /* 0x000fe200000010ff */
[----:B------:R-:W-:Y:S01]  /*7910*/  FFMA R13, R35, R48, R13 ;  /* 0x00000030230d7223 */ /* 0x000fe2000000000d */
[----:B------:R-:W-:Y:S01]  /*7920*/  F2FP.BF16.F32.PACK_AB R66, R3, R2 ;  /* 0x000000020342723e */ /* 0x000fe200000010ff */
[----:B------:R-:W-:Y:S01]  /*7930*/  FFMA R14, R35, R47, R14 ;  /* 0x0000002f230e7223 */ /* 0x000fe2000000000e */
[----:B------:R-:W-:Y:S01]  /*7940*/  F2FP.BF16.F32.PACK_AB R67, R11, R7 ;  /* 0x000000070b43723e */ /* 0x000fe200000010ff */
[----:B------:R-:W-:Y:S01]  /*7950*/  FFMA R19, R35, R50, R19 ;  /* 0x0000003223137223 */ /* 0x000fe20000000013 */
[----:B------:R-:W-:Y:S02]  /*7960*/  F2FP.BF16.F32.PACK_AB R80, R9, R8 ;  /* 0x000000080950723e */ /* 0x000fe400000010ff */
[----:B------:R-:W-:Y:S01]  /*7970*/  F2FP.BF16.F32.PACK_AB R81, R15, R10 ;  /* 0x0000000a0f51723e */ /* 0x000fe200000010ff */
[----:B------:R1:W-:Y:S01]  /*7980*/  STS.128 [R85+0x300], R64 ;  /* 0x0003004055007388 */ /* 0x0003e20000000c00 */
        /* <DEDUP_REMOVED lines=11> */
[----:B------:R-:W-:Y:S02]  /*7a40*/  UIADD3 UR12, UP0, UPT, UR54, 0x680, URZ ;  /* 0x00000680360c7890 */ /* 0x000fe4000ff1e0ff */
[----:B------:R-:W-:Y:S02]  /*7a50*/  ULEA UR4, UR43, UR48, 0xc ;  /* 0x000000302b047291 */ /* 0x000fe4000f8e60ff */
[----:B------:R-:W-:Y:S02]  /*7a60*/  UIADD3 UR9, UPT, UPT, UR41, 0x10, URZ ;  /* 0x0000001029097890 */ /* 0x000fe4000fffe0ff */
[----:B------:R-:W-:Y:S02]  /*7a70*/  UIADD3 UR8, UPT, UPT, UR4, 0x300, URZ ;  /* 0x0000030004087890 */ /* 0x000fe4000fffe0ff */
[----:B------:R-:W-:Y:S01]  /*7a80*/  UIADD3.X UR13, UPT, UPT, URZ, UR55, URZ, UP0, !UPT ;  /* 0x00000037ff0d7290 */ /* 0x000fe200087fe4ff */
[----:B------:R-:W-:Y:S01]  /*7a90*/  UMOV UR10, UR42 ;  /* 0x0000002a000a7c82 */ /* 0x000fe20008000000 */
[----:B------:R-:W-:Y:S01]  /*7aa0*/  UMOV UR11, UR36 ;  /* 0x00000024000b7c82 */ /* 0x000fe20008000000 */
[----:B------:R-:W-:Y:S02]  /*7ab0*/  UIADD3 UR5, UPT, UPT, UR41, 0x30, URZ ;  /* 0x0000003029057890 */ /* 0x000fe4000fffe0ff */
[----:B------:R-:W-:Y:S01]  /*7ac0*/  UIADD3 UR4, UPT, UPT, UR4, 0xb00, URZ ;  /* 0x00000b0004047890 */ /* 0x000fe2000fffe0ff */
[----:B------:R-:W-:Y:S03]  /*7ad0*/  UMOV UR6, UR42 ;  /* 0x0000002a00067c82 */ /* 0x000fe60008000000 */
[----:B------:R2:W-:Y:S01]  /*7ae0*/  UTMASTG.3D [UR8], [UR12] ;  /* 0x000000080c0073b5 */ /* 0x0005e20008010000 */
[----:B------:R-:W-:Y:S04]  /*7af0*/  UMOV UR7, UR36 ;  /* 0x0000002400077c82 */ /* 0x000fe80008000000 */
[----:B------:R2:W-:Y:S02]  /*7b00*/  UTMASTG.3D [UR4], [UR12] ;  /* 0x000000040c0073b5 */ /* 0x0005e40008010000 */
[----:B--2---:R0:W-:Y:S02]  /*7b10*/  UTMACMDFLUSH ;  /* 0x00000000000079b7 */ /* 0x0041e40000000000 */
.L_x_138:
[----:B------:R-:W-:Y:S05]  /*7b20*/  BSYNC.RECONVERGENT B0 ;  /* 0x0000000000007941 */ /* 0x000fea0003800200 */
.L_x_137:
[----:B------:R-:W-:Y:S01]  /*7b30*/  UIADD3 UR43, UPT, UPT, UR43, 0x1, URZ ;  /* 0x000000012b2b7890 */ /* 0x000fe2000fffe0ff */
[----:B------:R-:W-:Y:S03]  /*7b40*/  BSSY.RECONVERGENT B0, `(.L_x_139) ;  /* 0x0000008000007945 */ /* 0x000fe60003800200 */
[----:B------:R-:W-:Y:S04]  /*7b50*/  UISETP.NE.AND UP0, UPT, UR43, 0x3, UPT ;  /* 0x000000032b00788c */ /* 0x000fe8000bf05270 */
[----:B------:R-:W-:Y:S02]  /*7b60*/  UISETP.EQ.XOR UP1, UPT, UR40, 0x3, !UP0 ;  /* 0x000000032800788c */ /* 0x000fe4000c722a70 */
[----:B------:R-:W-:Y:S02]  /*7b70*/  USEL UR56, UR43, URZ, UP0 ;  /* 0x000000ff2b387287 */ /* 0x000fe40008000000 */
[----:B------:R-:W-:Y:S04]  /*7b80*/  USEL UR4, URZ, 0x1, !UP1 ;  /* 0x00000001ff047887 */ /* 0x000fe8000c800000 */
[----:B------:R-:W-:Y:S01]  /*7b90*/  ULOP3.LUT UR51, UR51, UR4, URZ, 0x3c, !UPT ;  /* 0x0000000433337292 */ /* 0x000fe2000f8e3cff */
[----:B------:R-:W-:Y:S11]  /*7ba0*/  @P0 BRA `(.L_x_140) ;  /* 0x0000000000040947 */ /* 0x000ff60003800000 */
[----:B------:R-:W-:Y:S04]  /*7bb0*/  DEPBAR.LE SB0, 0x1 ;  /* 0x000080400000791a */ /* 0x000fe80000000000 */
.L_x_140:
[----:B------:R-:W-:Y:S05]  /*7bc0*/  BSYNC.RECONVERGENT B0 ;  /* 0x0000000000007941 */ /* 0x000fea0003800200 */
.L_x_139:
[----:B------:R-:W-:Y:S01]  /*7bd0*/  BAR.SYNC.DEFER_BLOCKING 0x1, 0x80 ;  /* 0x0042000000007b1d */ /* 0x000fe20000010000 */
[----:B------:R-:W-:Y:S01]  /*7be0*/  UISETP.NE.AND UP0, UPT, UR50, -0x2, UPT ;  /* 0xfffffffe3200788c */ /* 0x000fe2000bf05270 */
[----:B------:R-:W-:Y:S08]  /*7bf0*/  IADD3 R0, PT, PT, R30, 0x1, RZ ;  /* 0x000000011e007810 */ /* 0x000ff00007ffe0ff */
[----:B------:R-:W-:Y:S05]  /*7c00*/  BRA.U !UP0, `(.L_x_141) ;  /* 0x0000000108287547 */ /* 0x000fea000b800000 */
[----:B------:R-:W-:Y:S01]  /*7c10*/  ISETP.NE.AND P0, PT, R79, RZ, PT ;  /* 0x000000ff4f00720c */ /* 0x000fe20003f05270 */
[----:B------:R-:W-:Y:S01]  /*7c20*/  IMAD.U32 R3, RZ, RZ, UR49 ;  /* 0x00000031ff037e24 */ /* 0x000fe2000f8e00ff */
[----:B------:R-:W-:Y:S01]  /*7c30*/  UIADD3 UR49, UPT, UPT, UR49, 0x1, URZ ;  /* 0x0000000131317890 */ /* 0x000fe2000fffe0ff */
[----:B------:R-:W-:Y:S03]  /*7c40*/  IMAD.U32 R2, RZ, RZ, UR37 ;  /* 0x00000025ff027e24 */ /* 0x000fe6000f8e00ff */
[----:B------:R-:W-:Y:S04]  /*7c50*/  UISETP.NE.AND UP0, UPT, UR49, 0x3, UPT ;  /* 0x000000033100788c */ /* 0x000fe8000bf05270 */
[----:B------:R-:W-:Y:S03]  /*7c60*/  USEL UR49, UR49, URZ, UP0 ;  /* 0x000000ff31317287 */ /* 0x000fe60008000000 */
[----:B------:R-:W-:Y:S05]  /*7c70*/  @P0 LEA R3, R3, UR48, 0x3 ;  /* 0x0000003003030c11 */ /* 0x000fea000f8e18ff */
[----:B------:R-:W-:Y:S05]  /*7c80*/  @P0 VIADD R3, R3, 0x128 ;  /* 0x0000012803030836 */ /* 0x000fea0000000000 */
[----:B------:R-:W-:Y:S04]  /*7c90*/  @P0 PRMT R2, R2, 0x654, R3 ;  /* 0x0000065402020816 */ /* 0x000fe80000000003 */
[----:B------:R2:W-:Y:S03]  /*7ca0*/  @P0 SYNCS.ARRIVE.TRANS64.RED.A1T0 RZ, [R2+URZ], RZ ;  /* 0x000000ff02ff09a7 */ /* 0x0005e600081004ff */
.L_x_141:
[----:B------:R-:W-:Y:S01]  /*7cb0*/  ISETP.NE.AND P2, PT, R75, RZ, PT ;  /* 0x000000ff4b00720c */ /* 0x000fe20003f45270 */
[----:B------:R-:W-:Y:S01]  /*7cc0*/  UIADD3 UR50, UPT, UPT, UR50, 0x2, URZ ;  /* 0x0000000232327890 */ /* 0x000fe2000fffe0ff */
[----:B------:R-:W-:Y:S01]  /*7cd0*/  ISETP.NE.AND P0, PT, R78, 0x2, PT ;  /* 0x000000024e00780c */ /* 0x000fe20003f05270 */
[----:B------:R-:W-:Y:S01]  /*7ce0*/  IMAD.IADD R20, R29, 0x1, R58 ;  /* 0x000000011d147824 */ /* 0x000fe200078e023a */
[----:B------:R-:W-:Y:S01]  /*7cf0*/  ISETP.NE.AND P1, PT, R0, 0x4, PT ;  /* 0x000000040000780c */ /* 0x000fe20003f25270 */
[----:B------:R-:W-:Y:S01]  /*7d00*/  IMAD.IADD R21, R31, 0x1, R60 ;  /* 0x000000011f157824 */ /* 0x000fe200078e023c */
[----:B------:R-:W-:Y:S02]  /*7d10*/  SEL R3, RZ, 0x1, P0 ;  /* 0x00000001ff037807 */ /* 0x000fe40000000000 */
[----:B--2---:R-:W-:Y:S02]  /*7d20*/  SEL R2, RZ, 0x1, P1 ;  /* 0x00000001ff027807 */ /* 0x004fe40000800000 */
[----:B------:R-:W-:Y:S02]  /*7d30*/  LOP3.LUT R72, R72, R3, RZ, 0x3c, !PT ;  /* 0x0000000348487212 */ /* 0x000fe400078e3cff */
[----:B------:R-:W-:Y:S02]  /*7d40*/  LOP3.LUT R73, R73, R2, RZ, 0x3c, !PT ;  /* 0x0000000249497212 */ /* 0x000fe400078e3cff */
[----:B------:R-:W-:Y:S02]  /*7d50*/  @P2 R2UR UR36, R71 ;  /* 0x00000000472422ca */ /* 0x000fe400000e0000 */
[----:B------:R-:W-:Y:S02]  /*7d60*/  SEL R78, R78, RZ, P0 ;  /* 0x000000ff4e4e7207 */ /* 0x000fe40000000000 */
[----:B------:R-:W-:Y:S01]  /*7d70*/  SEL R30, R0, RZ, P1 ;  /* 0x000000ff001e7207 */ /* 0x000fe20000800000 */
[----:B------:R-:W-:Y:S10]  /*7d80*/  @P2 BRA `(.L_x_142) ;  /* 0xffffffdc00c82947 */ /* 0x000ff4000383ffff */
[----:B------:R-:W-:-:S09]  /*7d90*/  UISETP.NE.AND UP0, UPT, UR53, URZ, UPT ;  /* 0x000000ff3500728c */ /* 0x000fd2000bf05270 */
[----:B------:R-:W-:Y:S05]  /*7da0*/  BRA.U !UP0, `(.L_x_143) ;  /* 0x0000000108487547 */ /* 0x000fea000b800000 */
[----:B------:R-:W2:Y:S02]  /*7db0*/  LDCU.64 UR4, c[0x0][0x890] ;  /* 0x00011200ff0477ac */ /* 0x000ea40008000a00 */
[----:B--2---:R-:W-:-:S04]  /*7dc0*/  UISETP.NE.U32.AND UP0, UPT, UR4, URZ, UPT ;  /* 0x000000ff0400728c */ /* 0x004fc8000bf05070 */
[----:B------:R-:W-:-:S09]  /*7dd0*/  UISETP.NE.AND.EX UP0, UPT, UR5, URZ, UPT, UP0 ;  /* 0x000000ff0500728c */ /* 0x000fd2000bf05300 */
[----:B------:R-:W-:Y:S05]  /*7de0*/  BRA.U UP0, `(.L_x_144) ;  /* 0x00000001000c7547 */ /* 0x000fea000b800000 */
[----:B------:R-:W-:-:S13]  /*7df0*/  FSETP.NEU.AND P0, PT, R35, RZ, PT ;  /* 0x000000ff2300720b */ /* 0x000fda0003f0d000 */
[----:B------:R-:W-:Y:S05]  /*7e00*/  @!P0 EXIT ;  /* 0x000000000000894d */ /* 0x000fea0003800000 */
[----:B------:R-:W-:Y:S05]  /*7e10*/  BRA `(.L_x_143) ;  /* 0x00000000002c7947 */ /* 0x000fea0003800000 */
.L_x_144:
[----:B------:R-:W-:Y:S01]  /*7e20*/  ISETP.NE.AND P0, PT, R77, RZ, PT ;  /* 0x000000ff4d00720c */ /* 0x000fe20003f05270 */
[----:B------:R-:W-:-:S12]  /*7e30*/  BSSY.RECONVERGENT B0, `(.L_x_143) ;  /* 0x0000009000007945 */ /* 0x000fd80003800200 */
[----:B------:R-:W-:Y:S05]  /*7e40*/  @P0 BRA `(.L_x_145) ;  /* 0x0000000000140947 */ /* 0x000fea0003800000 */
[----:B------:R-:W2:Y:S02]  /*7e50*/  LDCU.64 UR4, c[0x0][0x888] ;  /* 0x00011100ff0477ac */ /* 0x000ea40008000a00 */
[----:B--2---:R-:W-:-:S04]  /*7e60*/  ISETP.NE.U32.AND P0, PT, RZ, UR4, PT ;  /* 0x00000004ff007c0c */ /* 0x004fc8000bf05070 */
[----:B------:R-:W-:-:S13]  /*7e70*/  ISETP.NE.AND.EX P0, PT, RZ, UR5, PT, P0 ;  /* 0x00000005ff007c0c */ /* 0x000fda000bf05300 */
[----:B------:R-:W-:Y:S05]  /*7e80*/  @!P0 EXIT ;  /* 0x000000000000894d */ /* 0x000fea0003800000 */
[----:B------:R-:W-:Y:S05]  /*7e90*/  BRA `(.L_x_146) ;  /* 0x0000000000087947 */ /* 0x000fea0003800000 */
.L_x_145:
[----:B------:R-:W-:-:S13]  /*7ea0*/  FSETP.NEU.AND P0, PT, R35, RZ, PT ;  /* 0x000000ff2300720b */ /* 0x000fda0003f0d000 */
[----:B------:R-:W-:Y:S05]  /*7eb0*/  @!P0 EXIT ;  /* 0x000000000000894d */ /* 0x000fea0003800000 */
.L_x_146:
[----:B------:R-:W-:Y:S05]  /*7ec0*/  BSYNC.RECONVERGENT B0 ;  /* 0x0000000000007941 */ /* 0x000fea0003800200 */
.L_x_143:
[----:B------:R-:W-:Y:S01]  /*7ed0*/  ULEA UR4, UR49, UR48, 0x3 ;  /* 0x0000003031047291 */ /* 0x000fe2000f8e18ff */
[----:B------:R-:W-:-:S04]  /*7ee0*/  DEPBAR.LE SB0, 0x0 ;  /* 0x000080000000791a */ /* 0x000fc80000000000 */
[----:B------:R-:W-:-:S04]  /*7ef0*/  UIADD3 UR4, UPT, UPT, UR4, 0x128, URZ ;  /* 0x0000012804047890 */ /* 0x000fc8000fffe0ff */
[----:B------:R-:W-:-:S09]  /*7f00*/  UPRMT UR4, UR37, 0x654, UR4 ;  /* 0x0000065425047896 */ /* 0x000fd20008000004 */
[----:B------:R-:W-:Y:S01]  /*7f10*/  SYNCS.ARRIVE.TRANS64.RED.A1T0 RZ, [UR4], RZ ;  /* 0x000000ffffff79a7 */ /* 0x000fe20008100404 */
[----:B------:R-:W-:Y:S05]  /*7f20*/  EXIT ;  /* 0x000000000000794d */ /* 0x000fea0003800000 */
.L_x_25:
[----:B--2---:R2:W4:Y:S02]  /*7f30*/  SYNCS.PHASECHK.TRANS64.TRYWAIT P0, [R3+URZ+0x1c0], R2 ;  /* 0x0001c002030075a7 */ /* 0x00452400080011ff */
[----:B----4-:R-:W-:Y:S05]  /*7f40*/  @!P0 NANOSLEEP.SYNCS 0x989680 ;  /* 0x009896800000895d */ /* 0x010fea0003900000 */
[----:B------:R-:W4:Y:S02]  /*7f50*/  @!P0 SYNCS.PHASECHK.TRANS64 P0, [R3+URZ+0x1c0], R2 ;  /* 0x0001c002030085a7 */ /* 0x000f2400080010ff */
[----:B----4-:R-:W-:Y:S05]  /*7f60*/  @!P0 BRA `(.L_x_25) ;  /* 0xfffffffc00f08947 */ /* 0x010fea000383ffff */
[----:B------:R-:W-:Y:S05]  /*7f70*/  BRA `(.L_x_147) ;  /* 0xffffff9800947947 */ /* 0x000fea000383ffff */
.L_x_28:
[----:B-1----:R-:W-:-:S07]  /*7f80*/  MOV R2, UR33 ;  /* 0x0000002100027c02 */ /* 0x002fce0008000f00 */
.L_x_148:
[----:B-1----:R1:W2:Y:S02]  /*7f90*/  SYNCS.PHASECHK.TRANS64.TRYWAIT P0, [R2+URZ+0x88], R5 ;  /* 0x00008805020075a7 */ /* 0x0022a400080011ff */
[----:B--2---:R-:W-:Y:S05]  /*7fa0*/  @!P0 NANOSLEEP.SYNCS 0x989680 ;  /* 0x009896800000895d */ /* 0x004fea0003900000 */
[----:B------:R-:W2:Y:S02]  /*7fb0*/  @!P0 SYNCS.PHASECHK.TRANS64 P0, [R2+URZ+0x88], R5 ;  /* 0x00008805020085a7 */ /* 0x000ea400080010ff */
[----:B--2---:R-:W-:Y:S05]  /*7fc0*/  @!P0 BRA `(.L_x_148) ;  /* 0xfffffffc00f08947 */ /* 0x004fea000383ffff */
[----:B------:R-:W-:Y:S05]  /*7fd0*/  BRA `(.L_x_27) ;  /* 0xffffff9800fc7947 */ /* 0x000fea000383ffff */
.L_x_35:
[----:B-1----:R-:W-:-:S07]  /*7fe0*/  MOV R2, UR17 ;  /* 0x0000001100027c02 */ /* 0x002fce0008000f00 */
.L_x_149:
[----:B-1----:R1:W2:Y:S02]  /*7ff0*/  SYNCS.PHASECHK.TRANS64.TRYWAIT P0, [R2+URZ+0x88], R5 ;  /* 0x00008805020075a7 */ /* 0x0022a400080011ff */
[----:B--2---:R-:W-:Y:S05]  /*8000*/  @!P0 NANOSLEEP.SYNCS 0x989680 ;  /* 0x009896800000895d */ /* 0x004fea0003900000 */
[----:B------:R-:W2:Y:S02]  /*8010*/  @!P0 SYNCS.PHASECHK.TRANS64 P0, [R2+URZ+0x88], R5 ;  /* 0x00008805020085a7 */ /* 0x000ea400080010ff */
[----:B--2---:R-:W-:Y:S05]  /*8020*/  @!P0 BRA `(.L_x_149) ;  /* 0xfffffffc00f08947 */ /* 0x004fea000383ffff */
[----:B------:R-:W-:Y:S05]  /*8030*/  BRA `(.L_x_34) ;  /* 0xffffff9c00b87947 */ /* 0x000fea000383ffff */
.L_x_40:
[----:B-1----:R1:W2:Y:S02]  /*8040*/  SYNCS.PHASECHK.TRANS64.TRYWAIT P0, [R2+URZ+0x150], R3 ;  /* 0x00015003020075a7 */ /* 0x0022a400080011ff */
[----:B--2---:R-:W-:Y:S05]  /*8050*/  @!P0 NANOSLEEP.SYNCS 0x989680 ;  /* 0x009896800000895d */ /* 0x004fea0003900000 */
[----:B------:R-:W2:Y:S02]  /*8060*/  @!P0 SYNCS.PHASECHK.TRANS64 P0, [R2+URZ+0x150], R3 ;  /* 0x00015003020085a7 */ /* 0x000ea400080010ff */
[----:B--2---:R-:W-:Y:S05]  /*8070*/  @!P0 BRA `(.L_x_40) ;  /* 0xfffffffc00f08947 */ /* 0x004fea000383ffff */
[----:B------:R-:W-:Y:S05]  /*8080*/  BRA `(.L_x_150) ;  /* 0xffffffa0005c7947 */ /* 0x000fea000383ffff */
.L_x_44:
[----:B---3--:R-:W-:-:S07]  /*8090*/  MOV R0, UR4 ;  /* 0x0000000400007c02 */ /* 0x008fce0008000f00 */
.L_x_151:
[----:B-1----:R1:W2:Y:S02]  /*80a0*/  SYNCS.PHASECHK.TRANS64.TRYWAIT P0, [R0+URZ], R3 ;  /* 0x00000003000075a7 */ /* 0x0022a400080011ff */
[----:B--2---:R-:W-:Y:S05]  /*80b0*/  @!P0 NANOSLEEP.SYNCS 0x989680 ;  /* 0x009896800000895d */ /* 0x004fea0003900000 */
[----:B------:R-:W2:Y:S02]  /*80c0*/  @!P0 SYNCS.PHASECHK.TRANS64 P0, [R0+URZ], R3 ;  /* 0x00000003000085a7 */ /* 0x000ea400080010ff */
[----:B--2---:R-:W-:Y:S05]  /*80d0*/  @!P0 BRA `(.L_x_151) ;  /* 0xfffffffc00f08947 */ /* 0x004fea000383ffff */
[----:B------:R-:W-:Y:S05]  /*80e0*/  BRA `(.L_x_152) ;  /* 0xffffffa400cc7947 */ /* 0x000fea000383ffff */
.L_x_45:
[----:B---3--:R-:W-:-:S07]  /*80f0*/  MOV R0, UR4 ;  /* 0x0000000400007c02 */ /* 0x008fce0008000f00 */
.L_x_153:
[----:B-1----:R1:W2:Y:S02]  /*8100*/  SYNCS.PHASECHK.TRANS64.TRYWAIT P0, [R0+URZ], R3 ;  /* 0x00000003000075a7 */ /* 0x0022a400080011ff */
[----:B--2---:R-:W-:Y:S05]  /*8110*/  @!P0 NANOSLEEP.SYNCS 0x989680 ;  /* 0x009896800000895d */ /* 0x004fea0003900000 */
[----:B------:R-:W2:Y:S02]  /*8120*/  @!P0 SYNCS.PHASECHK.TRANS64 P0, [R0+URZ], R3 ;  /* 0x00000003000085a7 */ /* 0x000ea400080010ff */
[----:B--2---:R-:W-:Y:S05]  /*8130*/  @!P0 BRA `(.L_x_153) ;  /* 0xfffffffc00f08947 */ /* 0x004fea000383ffff */
[----:B------:R-:W-:Y:S05]  /*8140*/  BRA `(.L_x_154) ;  /* 0xffffffa400d87947 */ /* 0x000fea000383ffff */
.L_x_46:
[----:B---3--:R-:W-:-:S07]  /*8150*/  MOV R0, UR4 ;  /* 0x0000000400007c02 */ /* 0x008fce0008000f00 */
.L_x_155:
[----:B-1----:R1:W2:Y:S02]  /*8160*/  SYNCS.PHASECHK.TRANS64.TRYWAIT P0, [R0+URZ], R3 ;  /* 0x00000003000075a7 */ /* 0x0022a400080011ff */
[----:B--2---:R-:W-:Y:S05]  /*8170*/  @!P0 NANOSLEEP.SYNCS 0x989680 ;  /* 0x009896800000895d */ /* 0x004fea0003900000 */
[----:B------:R-:W2:Y:S02]  /*8180*/  @!P0 SYNCS.PHASECHK.TRANS64 P0, [R0+URZ], R3 ;  /* 0x00000003000085a7 */ /* 0x000ea400080010ff */
[----:B--2---:R-:W-:Y:S05]  /*8190*/  @!P0 BRA `(.L_x_155) ;  /* 0xfffffffc00f08947 */ /* 0x004fea000383ffff */
[----:B------:R-:W-:Y:S05]  /*81a0*/  BRA `(.L_x_156) ;  /* 0xffffffa400e47947 */ /* 0x000fea000383ffff */
.L_x_47:
[----:B---3--:R-:W-:-:S07]  /*81b0*/  MOV R0, UR4 ;  /* 0x0000000400007c02 */ /* 0x008fce0008000f00 */
.L_x_157:
[----:B-1----:R1:W2:Y:S02]  /*81c0*/  SYNCS.PHASECHK.TRANS64.TRYWAIT P0, [R0+URZ], R3 ;  /* 0x00000003000075a7 */ /* 0x0022a400080011ff */
[----:B--2---:R-:W-:Y:S05]  /*81d0*/  @!P0 NANOSLEEP.SYNCS 0x989680 ;  /* 0x009896800000895d */ /* 0x004fea0003900000 */
[----:B------:R-:W2:Y:S02]  /*81e0*/  @!P0 SYNCS.PHASECHK.TRANS64 P0, [R0+URZ], R3 ;  /* 0x00000003000085a7 */ /* 0x000ea400080010ff */
[----:B--2---:R-:W-:Y:S05]  /*81f0*/  @!P0 BRA `(.L_x_157) ;  /* 0xfffffffc00f08947 */ /* 0x004fea000383ffff */
[----:B------:R-:W-:Y:S05]  /*8200*/  BRA `(.L_x_158) ;  /* 0xffffffa400f07947 */ /* 0x000fea000383ffff */
.L_x_48:
[----:B---3--:R-:W-:-:S07]  /*8210*/  MOV R0, UR4 ;  /* 0x0000000400007c02 */ /* 0x008fce0008000f00 */
.L_x_159:
[----:B-1----:R1:W2:Y:S02]  /*8220*/  SYNCS.PHASECHK.TRANS64.TRYWAIT P0, [R0+URZ], R3 ;  /* 0x00000003000075a7 */ /* 0x0022a400080011ff */
[----:B--2---:R-:W-:Y:S05]  /*8230*/  @!P0 NANOSLEEP.SYNCS 0x989680 ;  /* 0x009896800000895d */ /* 0x004fea0003900000 */
[----:B------:R-:W2:Y:S02]  /*8240*/  @!P0 SYNCS.PHASECHK.TRANS64 P0, [R0+URZ], R3 ;  /* 0x00000003000085a7 */ /* 0x000ea400080010ff */
[----:B--2---:R-:W-:Y:S05]  /*8250*/  @!P0 BRA `(.L_x_159) ;  /* 0xfffffffc00f08947 */ /* 0x004fea000383ffff */
[----:B------:R-:W-:Y:S05]  /*8260*/  BRA `(.L_x_160) ;  /* 0xffffffa400fc7947 */ /* 0x000fea000383ffff */
.L_x_49:
[----:B---3--:R-:W-:-:S07]  /*8270*/  MOV R0, UR4 ;  /* 0x0000000400007c02 */ /* 0x008fce0008000f00 */
.L_x_161:
[----:B-1----:R1:W2:Y:S02]  /*8280*/  SYNCS.PHASECHK.TRANS64.TRYWAIT P0, [R0+URZ], R3 ;  /* 0x00000003000075a7 */ /* 0x0022a400080011ff */
[----:B--2---:R-:W-:Y:S05]  /*8290*/  @!P0 NANOSLEEP.SYNCS 0x989680 ;  /* 0x009896800000895d */ /* 0x004fea0003900000 */
[----:B------:R-:W2:Y:S02]  /*82a0*/  @!P0 SYNCS.PHASECHK.TRANS64 P0, [R0+URZ], R3 ;  /* 0x00000003000085a7 */ /* 0x000ea400080010ff */
[----:B--2---:R-:W-:Y:S05]  /*82b0*/  @!P0 BRA `(.L_x_161) ;  /* 0xfffffffc00f08947 */ /* 0x004fea000383ffff */
[----:B------:R-:W-:Y:S05]  /*82c0*/  BRA `(.L_x_162) ;  /* 0xffffffa800087947 */ /* 0x000fea000383ffff */
.L_x_50:
[----:B---3--:R-:W-:-:S07]  /*82d0*/  MOV R0, UR4 ;  /* 0x0000000400007c02 */ /* 0x008fce0008000f00 */
.L_x_163:
[----:B-1----:R1:W2:Y:S02]  /*82e0*/  SYNCS.PHASECHK.TRANS64.TRYWAIT P0, [R0+URZ], R3 ;  /* 0x00000003000075a7 */ /* 0x0022a400080011ff */
[----:B--2---:R-:W-:Y:S05]  /*82f0*/  @!P0 NANOSLEEP.SYNCS 0x989680 ;  /* 0x009896800000895d */ /* 0x004fea0003900000 */
[----:B------:R-:W2:Y:S02]  /*8300*/  @!P0 SYNCS.PHASECHK.TRANS64 P0, [R0+URZ], R3 ;  /* 0x00000003000085a7 */ /* 0x000ea400080010ff */
[----:B--2---:R-:W-:Y:S05]  /*8310*/  @!P0 BRA `(.L_x_163) ;  /* 0xfffffffc00f08947 */ /* 0x004fea000383ffff */
[----:B------:R-:W-:Y:S05]  /*8320*/  BRA `(.L_x_164) ;  /* 0xffffffa800147947 */ /* 0x000fea000383ffff */
.L_x_51:
[----:B---3--:R-:W-:-:S07]  /*8330*/  MOV R0, UR4 ;  /* 0x0000000400007c02 */ /* 0x008fce0008000f00 */
.L_x_165:
[----:B-1----:R1:W2:Y:S02]  /*8340*/  SYNCS.PHASECHK.TRANS64.TRYWAIT P0, [R0+URZ], R3 ;  /* 0x00000003000075a7 */ /* 0x0022a400080011ff */
[----:B--2---:R-:W-:Y:S05]  /*8350*/  @!P0 NANOSLEEP.SYNCS 0x989680 ;  /* 0x009896800000895d */ /* 0x004fea0003900000 */
[----:B------:R-:W2:Y:S02]  /*8360*/  @!P0 SYNCS.PHASECHK.TRANS64 P0, [R0+URZ], R3 ;  /* 0x00000003000085a7 */ /* 0x000ea400080010ff */
[----:B--2---:R-:W-:Y:S05]  /*8370*/  @!P0 BRA `(.L_x_165) ;  /* 0xfffffffc00f08947 */ /* 0x004fea000383ffff */
[----:B------:R-:W-:Y:S05]  /*8380*/  BRA `(.L_x_166) ;  /* 0xffffffa800207947 */ /* 0x000fea000383ffff */
.L_x_52:
[----:B---3--:R-:W-:-:S07]  /*8390*/  MOV R0, UR4 ;  /* 0x0000000400007c02 */ /* 0x008fce0008000f00 */
.L_x_167:
[----:B-1----:R1:W2:Y:S02]  /*83a0*/  SYNCS.PHASECHK.TRANS64.TRYWAIT P0, [R0+URZ], R3 ;  /* 0x00000003000075a7 */ /* 0x0022a400080011ff */
[----:B--2---:R-:W-:Y:S05]  /*83b0*/  @!P0 NANOSLEEP.SYNCS 0x989680 ;  /* 0x009896800000895d */ /* 0x004fea0003900000 */
[----:B------:R-:W2:Y:S02]  /*83c0*/  @!P0 SYNCS.PHASECHK.TRANS64 P0, [R0+URZ], R3 ;  /* 0x00000003000085a7 */ /* 0x000ea400080010ff */
[----:B--2---:R-:W-:Y:S05]  /*83d0*/  @!P0 BRA `(.L_x_167) ;  /* 0xfffffffc00f08947 */ /* 0x004fea000383ffff */
[----:B------:R-:W-:Y:S05]  /*83e0*/  BRA `(.L_x_168) ;  /* 0xffffffa8002c7947 */ /* 0x000fea000383ffff */
.L_x_53:
[----:B---3--:R-:W-:-:S07]  /*83f0*/  MOV R0, UR4 ;  /* 0x0000000400007c02 */ /* 0x008fce0008000f00 */
.L_x_169:
[----:B-1----:R1:W2:Y:S02]  /*8400*/  SYNCS.PHASECHK.TRANS64.TRYWAIT P0, [R0+URZ], R3 ;  /* 0x00000003000075a7 */ /* 0x0022a400080011ff */
[----:B--2---:R-:W-:Y:S05]  /*8410*/  @!P0 NANOSLEEP.SYNCS 0x989680 ;  /* 0x009896800000895d */ /* 0x004fea0003900000 */
[----:B------:R-:W2:Y:S02]  /*8420*/  @!P0 SYNCS.PHASECHK.TRANS64 P0, [R0+URZ], R3 ;  /* 0x00000003000085a7 */ /* 0x000ea400080010ff */
[----:B--2---:R-:W-:Y:S05]  /*8430*/  @!P0 BRA `(.L_x_169) ;  /* 0xfffffffc00f08947 */ /* 0x004fea000383ffff */
[----:B------:R-:W-:Y:S05]  /*8440*/  BRA `(.L_x_170) ;  /* 0xffffffa800387947 */ /* 0x000fea000383ffff */
.L_x_54:
[----:B---3--:R-:W-:-:S07]  /*8450*/  MOV R0, UR4 ;  /* 0x0000000400007c02 */ /* 0x008fce0008000f00 */
.L_x_171:
[----:B-1----:R1:W2:Y:S02]  /*8460*/  SYNCS.PHASECHK.TRANS64.TRYWAIT P0, [R0+URZ], R3 ;  /* 0x00000003000075a7 */ /* 0x0022a400080011ff */
[----:B--2---:R-:W-:Y:S05]  /*8470*/  @!P0 NANOSLEEP.SYNCS 0x989680 ;  /* 0x009896800000895d */ /* 0x004fea0003900000 */
[----:B------:R-:W2:Y:S02]  /*8480*/  @!P0 SYNCS.PHASECHK.TRANS64 P0, [R0+URZ], R3 ;  /* 0x00000003000085a7 */ /* 0x000ea400080010ff */
[----:B--2---:R-:W-:Y:S05]  /*8490*/  @!P0 BRA `(.L_x_171) ;  /* 0xfffffffc00f08947 */ /* 0x004fea000383ffff */
[----:B------:R-:W-:Y:S05]  /*84a0*/  BRA `(.L_x_172) ;  /* 0xffffffa800447947 */ /* 0x000fea000383ffff */
.L_x_55:
[----:B---3--:R-:W-:-:S07]  /*84b0*/  MOV R0, UR4 ;  /* 0x0000000400007c02 */ /* 0x008fce0008000f00 */
.L_x_173:
[----:B-1----:R1:W2:Y:S02]  /*84c0*/  SYNCS.PHASECHK.TRANS64.TRYWAIT P0, [R0+URZ], R3 ;  /* 0x00000003000075a7 */ /* 0x0022a400080011ff */
[----:B--2---:R-:W-:Y:S05]  /*84d0*/  @!P0 NANOSLEEP.SYNCS 0x989680 ;  /* 0x009896800000895d */ /* 0x004fea0003900000 */
[----:B------:R-:W2:Y:S02]  /*84e0*/  @!P0 SYNCS.PHASECHK.TRANS64 P0, [R0+URZ], R3 ;  /* 0x00000003000085a7 */ /* 0x000ea400080010ff */
[----:B--2---:R-:W-:Y:S05]  /*84f0*/  @!P0 BRA `(.L_x_173) ;  /* 0xfffffffc00f08947 */ /* 0x004fea000383ffff */
[----:B------:R-:W-:Y:S05]  /*8500*/  BRA `(.L_x_174) ;  /* 0xffffffa800507947 */ /* 0x000fea000383ffff */
.L_x_56:
[----:B---3--:R-:W-:-:S07]  /*8510*/  MOV R0, UR4 ;  /* 0x0000000400007c02 */ /* 0x008fce0008000f00 */
.L_x_175:
[----:B-1----:R1:W2:Y:S02]  /*8520*/  SYNCS.PHASECHK.TRANS64.TRYWAIT P0, [R0+URZ], R3 ;  /* 0x00000003000075a7 */ /* 0x0022a400080011ff */
[----:B--2---:R-:W-:Y:S05]  /*8530*/  @!P0 NANOSLEEP.SYNCS 0x989680 ;  /* 0x009896800000895d */ /* 0x004fea0003900000 */
[----:B------:R-:W2:Y:S02]  /*8540*/  @!P0 SYNCS.PHASECHK.TRANS64 P0, [R0+URZ], R3 ;  /* 0x00000003000085a7 */ /* 0x000ea400080010ff */
[----:B--2---:R-:W-:Y:S05]  /*8550*/  @!P0 BRA `(.L_x_175) ;  /* 0xfffffffc00f08947 */ /* 0x004fea000383ffff */
[----:B------:R-:W-:Y:S05]  /*8560*/  BRA `(.L_x_176) ;  /* 0xffffffa8005c7947 */ /* 0x000fea000383ffff */
.L_x_57:
[----:B---3--:R-:W-:-:S07]  /*8570*/  MOV R0, UR4 ;  /* 0x0000000400007c02 */ /* 0x008fce0008000f00 */
.L_x_177:
[----:B-1----:R1:W2:Y:S02]  /*8580*/  SYNCS.PHASECHK.TRANS64.TRYWAIT P0, [R0+URZ], R3 ;  /* 0x00000003000075a7 */ /* 0x0022a400080011ff */
[----:B--2---:R-:W-:Y:S05]  /*8590*/  @!P0 NANOSLEEP.SYNCS 0x989680 ;  /* 0x009896800000895d */ /* 0x004fea0003900000 */
[----:B------:R-:W2:Y:S02]  /*85a0*/  @!P0 SYNCS.PHASECHK.TRANS64 P0, [R0+URZ], R3 ;  /* 0x00000003000085a7 */ /* 0x000ea400080010ff */
[----:B--2---:R-:W-:Y:S05]  /*85b0*/  @!P0 BRA `(.L_x_177) ;  /* 0xfffffffc00f08947 */ /* 0x004fea000383ffff */
[----:B------:R-:W-:Y:S05]  /*85c0*/  BRA `(.L_x_178) ;  /* 0xffffffa800687947 */ /* 0x000fea000383ffff */
.L_x_58:
[----:B---3--:R-:W-:-:S07]  /*85d0*/  MOV R0, UR4 ;  /* 0x0000000400007c02 */ /* 0x008fce0008000f00 */
.L_x_179:
[----:B-1----:R1:W2:Y:S02]  /*85e0*/  SYNCS.PHASECHK.TRANS64.TRYWAIT P0, [R0+URZ], R3 ;  /* 0x00000003000075a7 */ /* 0x0022a400080011ff */
[----:B--2---:R-:W-:Y:S05]  /*85f0*/  @!P0 NANOSLEEP.SYNCS 0x989680 ;  /* 0x009896800000895d */ /* 0x004fea0003900000 */
[----:B------:R-:W2:Y:S02]  /*8600*/  @!P0 SYNCS.PHASECHK.TRANS64 P0, [R0+URZ], R3 ;  /* 0x00000003000085a7 */ /* 0x000ea400080010ff */
[----:B--2---:R-:W-:Y:S05]  /*8610*/  @!P0 BRA `(.L_x_179) ;  /* 0xfffffffc00f08947 */ /* 0x004fea000383ffff */
[----:B------:R-:W-:Y:S05]  /*8620*/  BRA `(.L_x_180) ;  /* 0xffffffa800747947 */ /* 0x000fea000383ffff */
.L_x_59:
[----:B---3--:R-:W-:-:S07]  /*8630*/  MOV R0, UR4 ;  /* 0x0000000400007c02 */ /* 0x008fce0008000f00 */
.L_x_181:
[----:B-1----:R1:W2:Y:S02]  /*8640*/  SYNCS.PHASECHK.TRANS64.TRYWAIT P0, [R0+URZ], R3 ;  /* 0x00000003000075a7 */ /* 0x0022a400080011ff */
[----:B--2---:R-:W-:Y:S05]  /*8650*/  @!P0 NANOSLEEP.SYNCS 0x989680 ;  /* 0x009896800000895d */ /* 0x004fea0003900000 */
[----:B------:R-:W2:Y:S02]  /*8660*/  @!P0 SYNCS.PHASECHK.TRANS64 P0, [R0+URZ], R3 ;  /* 0x00000003000085a7 */ /* 0x000ea400080010ff */
[----:B--2---:R-:W-:Y:S05]  /*8670*/  @!P0 BRA `(.L_x_181) ;  /* 0xfffffffc00f08947 */ /* 0x004fea000383ffff */
[----:B------:R-:W-:Y:S05]  /*8680*/  BRA `(.L_x_182) ;  /* 0xffffffa800807947 */ /* 0x000fea000383ffff */
.L_x_62:
[----:B-1----:R1:W2:Y:S02]  /*8690*/  SYNCS.PHASECHK.TRANS64.TRYWAIT P0, [R0+URZ+0x1b0], R5 ;  /* 0x0001b005000075a7 */ /* 0x0022a400080011ff */
[----:B--2---:R-:W-:Y:S05]  /*86a0*/  @!P0 NANOSLEEP.SYNCS 0x989680 ;  /* 0x009896800000895d */ /* 0x004fea0003900000 */
[----:B------:R-:W2:Y:S02]  /*86b0*/  @!P0 SYNCS.PHASECHK.TRANS64 P0, [R0+URZ+0x1b0], R5 ;  /* 0x0001b005000085a7 */ /* 0x000ea400080010ff */
[----:B--2---:R-:W-:Y:S05]  /*86c0*/  @!P0 BRA `(.L_x_62) ;  /* 0xfffffffc00f08947 */ /* 0x004fea000383ffff */
[----:B------:R-:W-:Y:S05]  /*86d0*/  BRA `(.L_x_183) ;  /* 0xffffffa800e07947 */ /* 0x000fea000383ffff */
.L_x_63:
[----:B------:R-:W-:-:S07]  /*86e0*/  MOV R0, UR5 ;  /* 0x0000000500007c02 */ /* 0x000fce0008000f00 */
.L_x_184:
[----:B-1----:R1:W2:Y:S02]  /*86f0*/  SYNCS.PHASECHK.TRANS64.TRYWAIT P0, [R0+URZ+0x160], R7 ;  /* 0x00016007000075a7 */ /* 0x0022a400080011ff */
[----:B--2---:R-:W-:Y:S05]  /*8700*/  @!P0 NANOSLEEP.SYNCS 0x989680 ;  /* 0x009896800000895d */ /* 0x004fea0003900000 */
[----:B------:R-:W2:Y:S02]  /*8710*/  @!P0 SYNCS.PHASECHK.TRANS64 P0, [R0+URZ+0x160], R7 ;  /* 0x00016007000085a7 */ /* 0x000ea400080010ff */
[----:B--2---:R-:W-:Y:S05]  /*8720*/  @!P0 BRA `(.L_x_184) ;  /* 0xfffffffc00f08947 */ /* 0x004fea000383ffff */
[----:B------:R-:W-:Y:S05]  /*8730*/  BRA `(.L_x_185) ;  /* 0xffffffa800f07947 */ /* 0x000fea000383ffff */
.L_x_64:
[----:B-1----:R1:W2:Y:S02]  /*8740*/  SYNCS.PHASECHK.TRANS64.TRYWAIT P1, [R0+URZ+0x150], R5 ;  /* 0x00015005000075a7 */ /* 0x0022a400080211ff */
[----:B--2---:R-:W-:Y:S05]  /*8750*/  @!P1 NANOSLEEP.SYNCS 0x989680 ;  /* 0x009896800000995d */ /* 0x004fea0003900000 */
[----:B------:R-:W2:Y:S02]  /*8760*/  @!P1 SYNCS.PHASECHK.TRANS64 P1, [R0+URZ+0x150], R5 ;  /* 0x00015005000095a7 */ /* 0x000ea400080210ff */
[----:B--2---:R-:W-:Y:S05]  /*8770*/  @!P1 BRA `(.L_x_64) ;  /* 0xfffffffc00f09947 */ /* 0x004fea000383ffff */
[----:B------:R-:W-:Y:S05]  /*8780*/  BRA `(.L_x_186) ;  /* 0xffffffac00207947 */ /* 0x000fea000383ffff */
.L_x_67:
[----:B------:R-:W-:-:S07]  /*8790*/  MOV R0, UR5 ;  /* 0x0000000500007c02 */ /* 0x000fce0008000f00 */
.L_x_187:
[----:B-1----:R1:W2:Y:S02]  /*87a0*/  SYNCS.PHASECHK.TRANS64.TRYWAIT P0, [R0+URZ+0x160], R3 ;  /* 0x00016003000075a7 */ /* 0x0022a400080011ff */
[----:B--2---:R-:W-:Y:S05]  /*87b0*/  @!P0 NANOSLEEP.SYNCS 0x989680 ;  /* 0x009896800000895d */ /* 0x004fea0003900000 */
[----:B------:R-:W2:Y:S02]  /*87c0*/  @!P0 SYNCS.PHASECHK.TRANS64 P0, [R0+URZ+0x160], R3 ;  /* 0x00016003000085a7 */ /* 0x000ea400080010ff */
[----:B--2---:R-:W-:Y:S05]  /*87d0*/  @!P0 BRA `(.L_x_187) ;  /* 0xfffffffc00f08947 */ /* 0x004fea000383ffff */
[----:B------:R-:W-:Y:S05]  /*87e0*/  BRA `(.L_x_66) ;  /* 0xffffffac00747947 */ /* 0x000fea000383ffff */
.L_x_76:
[----:B-1----:R-:W-:-:S04]  /*87f0*/  MOV R4, UR6 ;  /* 0x0000000600047c02 */ /* 0x002fc80008000f00 */
[----:B------:R1:W2:Y:S03]  /*8800*/  SYNCS.PHASECHK.TRANS64.TRYWAIT P0, [R4+URZ+0x8], R5 ;  /* 0x00000805040075a7 */ /* 0x0002a600080011ff */
[----:B--2---:R-:W-:Y:S05]  /*8810*/  @!P0 NANOSLEEP.SYNCS 0x989680 ;  /* 0x009896800000895d */ /* 0x004fea0003900000 */
[----:B------:R-:W2:Y:S02]  /*8820*/  @!P0 SYNCS.PHASECHK.TRANS64 P0, [R4+URZ+0x8], R5 ;  /* 0x00000805040085a7 */ /* 0x000ea400080010ff */
[----:B--2---:R-:W-:Y:S05]  /*8830*/  @!P0 BRA `(.L_x_76) ;  /* 0xfffffffc00ec8947 */ /* 0x004fea000383ffff */
[----:B------:R-:W-:Y:S05]  /*8840*/  BRA `(.L_x_75) ;  /* 0xffffffb000287947 */ /* 0x000fea000383ffff */
.L_x_78:
[----:B------:R-:W-:Y:S01]  /*8850*/  BSSY B0, `(.L_x_188) ;  /* 0x0000006000007945 */ /* 0x000fe20003800000 */
[----:B------:R-:W-:-:S07]  /*8860*/  MOV R15, 0xffffffff ;  /* 0xffffffff000f7802 */ /* 0x000fce0000000f00 */
[----:B-1---5:R-:W-:Y:S05]  /*8870*/  WARPSYNC.COLLECTIVE R15, `(.L_x_189) ;  /* 0x000000000f0c7348 */ /* 0x022fea0003c00000 */
[----:B------:R-:W-:Y:S02]  /*8880*/  ELECT P6, UR79, PT ;  /* 0x00000000004f782f */ /* 0x000fe400038c0000 */
[----:B------:R-:W-:Y:S01]  /*8890*/  MOV R14, UR79 ;  /* 0x0000004f000e7c02 */ /* 0x000fe20008000f00 */
[----:B-1---5:R-:W-:Y:S10]  /*88a0*/  ENDCOLLECTIVE ;  /* 0x000000000000791b */ /* 0x022ff40003800000 */
.L_x_189:
[----:B------:R-:W-:Y:S05]  /*88b0*/  BSYNC B0 ;  /* 0x0000000000007941 */ /* 0x000fea0003800000 */
.L_x_188:
[----:B------:R-:W-:Y:S05]  /*88c0*/  BRA `(.L_x_190) ;  /* 0xffffffb000587947 */ /* 0x000fea000383ffff */
.L_x_80:
[----:B-1----:R-:W-:-:S04]  /*88d0*/  MOV R2, UR6 ;  /* 0x0000000600027c02 */ /* 0x002fc80008000f00 */
[----:B------:R1:W2:Y:S03]  /*88e0*/  SYNCS.PHASECHK.TRANS64.TRYWAIT P0, [R2+URZ+0x8], R3 ;  /* 0x00000803020075a7 */ /* 0x0002a600080011ff */
[----:B--2---:R-:W-:Y:S05]  /*88f0*/  @!P0 NANOSLEEP.SYNCS 0x989680 ;  /* 0x009896800000895d */ /* 0x004fea0003900000 */
[----:B------:R-:W2:Y:S02]  /*8900*/  @!P0 SYNCS.PHASECHK.TRANS64 P0, [R2+URZ+0x8], R3 ;  /* 0x00000803020085a7 */ /* 0x000ea400080010ff */
[----:B--2---:R-:W-:Y:S05]  /*8910*/  @!P0 BRA `(.L_x_80) ;  /* 0xfffffffc00ec8947 */ /* 0x004fea000383ffff */
[----:B------:R-:W-:Y:S05]  /*8920*/  BRA `(.L_x_79) ;  /* 0xffffffb0005c7947 */ /* 0x000fea000383ffff */
.L_x_81:
[----:B-1----:R1:W2:Y:S02]  /*8930*/  SYNCS.PHASECHK.TRANS64.TRYWAIT P0, [R0+URZ+0x150], R5 ;  /* 0x00015005000075a7 */ /* 0x0022a400080011ff */
[----:B--2---:R-:W-:Y:S05]  /*8940*/  @!P0 NANOSLEEP.SYNCS 0x989680 ;  /* 0x009896800000895d */ /* 0x004fea0003900000 */
[----:B------:R-:W2:Y:S02]  /*8950*/  @!P0 SYNCS.PHASECHK.TRANS64 P0, [R0+URZ+0x150], R5 ;  /* 0x00015005000085a7 */ /* 0x000ea400080010ff */
[----:B--2---:R-:W-:Y:S05]  /*8960*/  @!P0 BRA `(.L_x_81) ;  /* 0xfffffffc00f08947 */ /* 0x004fea000383ffff */
[----:B------:R-:W-:Y:S05]  /*8970*/  BRA `(.L_x_191) ;  /* 0xffffffb400487947 */ /* 0x000fea000383ffff */
.L_x_83:
[----:B------:R-:W-:-:S07]  /*8980*/  MOV R0, UR9 ;  /* 0x0000000900007c02 */ /* 0x000fce0008000f00 */
.L_x_192:
[----:B-1----:R1:W2:Y:S02]  /*8990*/  SYNCS.PHASECHK.TRANS64.TRYWAIT P0, [R0+URZ+0x190], R5 ;  /* 0x00019005000075a7 */ /* 0x0022a400080011ff */
[----:B--2---:R-:W-:Y:S05]  /*89a0*/  @!P0 NANOSLEEP.SYNCS 0x989680 ;  /* 0x009896800000895d */ /* 0x004fea0003900000 */
[----:B------:R-:W2:Y:S02]  /*89b0*/  @!P0 SYNCS.PHASECHK.TRANS64 P0, [R0+URZ+0x190], R5 ;  /* 0x00019005000085a7 */ /* 0x000ea400080010ff */
[----:B--2---:R-:W-:Y:S05]  /*89c0*/  @!P0 BRA `(.L_x_192) ;  /* 0xfffffffc00f08947 */ /* 0x004fea000383ffff */
[----:B------:R-:W-:Y:S05]  /*89d0*/  BRA `(.L_x_193) ;  /* 0xffffffb400947947 */ /* 0x000fea000383ffff */
.L_x_86:
[----:B------:R-:W-:Y:S07]  /*89e0*/  MOV R0, UR8 ;  /* 0x0000000800007c02 */ /* 0x000fee0008000f00 */
.L_x_194:
[----:B-1----:R1:W2:Y:S02]  /*89f0*/  SYNCS.PHASECHK.TRANS64.TRYWAIT P0, [R0+URZ], R5 ;  /* 0x00000005000075a7 */ /* 0x0022a400080011ff */
[----:B--2---:R-:W-:Y:S05]  /*8a00*/  @!P0 NANOSLEEP.SYNCS 0x989680 ;  /* 0x009896800000895d */ /* 0x004fea0003900000 */
[----:B------:R-:W2:Y:S02]  /*8a10*/  @!P0 SYNCS.PHASECHK.TRANS64 P0, [R0+URZ], R5 ;  /* 0x00000005000085a7 */ /* 0x000ea400080010ff */
[----:B--2---:R-:W-:Y:S05]  /*8a20*/  @!P0 BRA `(.L_x_194) ;  /* 0xfffffffc00f08947 */ /* 0x004fea000383ffff */
[----:B------:R-:W-:Y:S05]  /*8a30*/  BRA `(.L_x_85) ;  /* 0xffffffb400a87947 */ /* 0x000fea000383ffff */
.L_x_90:
[----:B-1----:R-:W-:-:S07]  /*8a40*/  MOV R0, UR8 ;  /* 0x0000000800007c02 */ /* 0x002fce0008000f00 */
.L_x_195:
[----:B-1----:R1:W2:Y:S02]  /*8a50*/  SYNCS.PHASECHK.TRANS64.TRYWAIT P0, [R0+URZ], R3 ;  /* 0x00000003000075a7 */ /* 0x0022a400080011ff */
[----:B--2---:R-:W-:Y:S05]  /*8a60*/  @!P0 NANOSLEEP.SYNCS 0x989680 ;  /* 0x009896800000895d */ /* 0x004fea0003900000 */
[----:B------:R-:W2:Y:S02]  /*8a70*/  @!P0 SYNCS.PHASECHK.TRANS64 P0, [R0+URZ], R3 ;  /* 0x00000003000085a7 */ /* 0x000ea400080010ff */
[----:B--2---:R-:W-:Y:S05]  /*8a80*/  @!P0 BRA `(.L_x_195) ;  /* 0xfffffffc00f08947 */ /* 0x004fea000383ffff */
[----:B------:R-:W-:Y:S05]  /*8a90*/  BRA `(.L_x_196) ;  /* 0xffffffb8009c7947 */ /* 0x000fea000383ffff */
.L_x_91:
[----:B------:R-:W-:-:S07]  /*8aa0*/  MOV R0, UR8 ;  /* 0x0000000800007c02 */ /* 0x000fce0008000f00 */
.L_x_197:
[----:B-1----:R1:W2:Y:S02]  /*8ab0*/  SYNCS.PHASECHK.TRANS64.TRYWAIT P0, [R0+URZ], R3 ;  /* 0x00000003000075a7 */ /* 0x0022a400080011ff */
[----:B--2---:R-:W-:Y:S05]  /*8ac0*/  @!P0 NANOSLEEP.SYNCS 0x989680 ;  /* 0x009896800000895d */ /* 0x004fea0003900000 */
[----:B------:R-:W2:Y:S02]  /*8ad0*/  @!P0 SYNCS.PHASECHK.TRANS64 P0, [R0+URZ], R3 ;  /* 0x00000003000085a7 */ /* 0x000ea400080010ff */
[----:B--2---:R-:W-:Y:S05]  /*8ae0*/  @!P0 BRA `(.L_x_197) ;  /* 0xfffffffc00f08947 */ /* 0x004fea000383ffff */
[----:B------:R-:W-:Y:S05]  /*8af0*/  BRA `(.L_x_198) ;  /* 0xffffffb800a87947 */ /* 0x000fea000383ffff */
.L_x_92:
[----:B------:R-:W-:-:S07]  /*8b00*/  MOV R0, UR8 ;  /* 0x0000000800007c02 */ /* 0x000fce0008000f00 */
.L_x_199:
[----:B-1----:R1:W2:Y:S02]  /*8b10*/  SYNCS.PHASECHK.TRANS64.TRYWAIT P0, [R0+URZ], R3 ;  /* 0x00000003000075a7 */ /* 0x0022a400080011ff */
[----:B--2---:R-:W-:Y:S05]  /*8b20*/  @!P0 NANOSLEEP.SYNCS 0x989680 ;  /* 0x009896800000895d */ /* 0x004fea0003900000 */
[----:B------:R-:W2:Y:S02]  /*8b30*/  @!P0 SYNCS.PHASECHK.TRANS64 P0, [R0+URZ], R3 ;  /* 0x00000003000085a7 */ /* 0x000ea400080010ff */
[----:B--2---:R-:W-:Y:S05]  /*8b40*/  @!P0 BRA `(.L_x_199) ;  /* 0xfffffffc00f08947 */ /* 0x004fea000383ffff */
[----:B------:R-:W-:Y:S05]  /*8b50*/  BRA `(.L_x_200) ;  /* 0xffffffb800b47947 */ /* 0x000fea000383ffff */
.L_x_95:
[----:B------:R-:W-:-:S07]  /*8b60*/  MOV R0, UR7 ;  /* 0x0000000700007c02 */ /* 0x000fce0008000f00 */
.L_x_201:
[----:B-1----:R1:W2:Y:S02]  /*8b70*/  SYNCS.PHASECHK.TRANS64.TRYWAIT P1, [R0+URZ+0x1d0], R3 ;  /* 0x0001d003000075a7 */ /* 0x0022a400080211ff */
[----:B--2---:R-:W-:Y:S05]  /*8b80*/  @!P1 NANOSLEEP.SYNCS 0x989680 ;  /* 0x009896800000995d */ /* 0x004fea0003900000 */
[----:B------:R-:W2:Y:S02]  /*8b90*/  @!P1 SYNCS.PHASECHK.TRANS64 P1, [R0+URZ+0x1d0], R3 ;  /* 0x0001d003000095a7 */ /* 0x000ea400080210ff */
[----:B--2---:R-:W-:Y:S05]  /*8ba0*/  @!P1 BRA `(.L_x_201) ;  /* 0xfffffffc00f09947 */ /* 0x004fea000383ffff */
[----:B------:R-:W-:Y:S05]  /*8bb0*/  BRA `(.L_x_202) ;  /* 0xffffffbc00007947 */ /* 0x000fea000383ffff */
.L_x_100:
[----:B--2---:R2:W4:Y:S02]  /*8bc0*/  SYNCS.PHASECHK.TRANS64.TRYWAIT P0, [R0+URZ+0x150], R3 ;  /* 0x00015003000075a7 */ /* 0x00452400080011ff */
[----:B----4-:R-:W-:Y:S05]  /*8bd0*/  @!P0 NANOSLEEP.SYNCS 0x989680 ;  /* 0x009896800000895d */ /* 0x010fea0003900000 */
[----:B------:R-:W4:Y:S02]  /*8be0*/  @!P0 SYNCS.PHASECHK.TRANS64 P0, [R0+URZ+0x150], R3 ;  /* 0x00015003000085a7 */ /* 0x000f2400080010ff */
[----:B----4-:R-:W-:Y:S05]  /*8bf0*/  @!P0 BRA `(.L_x_100) ;  /* 0xfffffffc00f08947 */ /* 0x010fea000383ffff */
[----:B------:R-:W-:Y:S05]  /*8c00*/  BRA `(.L_x_203) ;  /* 0xffffffc000047947 */ /* 0x000fea000383ffff */
.L_x_103:
[----:B------:R-:W-:Y:S07]  /*8c10*/  MOV R0, UR7 ;  /* 0x0000000700007c02 */ /* 0x000fee0008000f00 */
.L_x_204:
[----:B--2---:R2:W4:Y:S02]  /*8c20*/  SYNCS.PHASECHK.TRANS64.TRYWAIT P0, [R0+URZ+0x148], R3 ;  /* 0x00014803000075a7 */ /* 0x00452400080011ff */
[----:B----4-:R-:W-:Y:S05]  /*8c30*/  @!P0 NANOSLEEP.SYNCS 0x989680 ;  /* 0x009896800000895d */ /* 0x010fea0003900000 */
[----:B------:R-:W4:Y:S02]  /*8c40*/  @!P0 SYNCS.PHASECHK.TRANS64 P0, [R0+URZ+0x148], R3 ;  /* 0x00014803000085a7 */ /* 0x000f2400080010ff */
[----:B----4-:R-:W-:Y:S05]  /*8c50*/  @!P0 BRA `(.L_x_204) ;  /* 0xfffffffc00f08947 */ /* 0x010fea000383ffff */
[----:B------:R-:W-:Y:S05]  /*8c60*/  BRA `(.L_x_102) ;  /* 0xffffffc000e47947 */ /* 0x000fea000383ffff */
.L_x_106:
[----:B------:R-:W-:Y:S07]  /*8c70*/  MOV R0, UR15 ;  /* 0x0000000f00007c02 */ /* 0x000fee0008000f00 */
.L_x_205:
[----:B-1----:R1:W2:Y:S02]  /*8c80*/  SYNCS.PHASECHK.TRANS64.TRYWAIT P0, [R0+URZ+0x128], R3 ;  /* 0x00012803000075a7 */ /* 0x0022a400080011ff */
[----:B--2---:R-:W-:Y:S05]  /*8c90*/  @!P0 NANOSLEEP.SYNCS 0x989680 ;  /* 0x009896800000895d */ /* 0x004fea0003900000 */
[----:B------:R-:W2:Y:S02]  /*8ca0*/  @!P0 SYNCS.PHASECHK.TRANS64 P0, [R0+URZ+0x128], R3 ;  /* 0x00012803000085a7 */ /* 0x000ea400080010ff */
[----:B--2---:R-:W-:Y:S05]  /*8cb0*/  @!P0 BRA `(.L_x_205) ;  /* 0xfffffffc00f08947 */ /* 0x004fea000383ffff */
[----:B------:R-:W-:Y:S05]  /*8cc0*/  BRA `(.L_x_206) ;  /* 0xffffffc4005c7947 */ /* 0x000fea000383ffff */
.L_x_107:
[----:B------:R-:W-:Y:S07]  /*8cd0*/  MOV R3, UR13 ;  /* 0x0000000d00037c02 */ /* 0x000fee0008000f00 */
.L_x_207:
[----:B-1----:R1:W2:Y:S02]  /*8ce0*/  SYNCS.PHASECHK.TRANS64.TRYWAIT P0, [R3+URZ+0x128], R12 ;  /* 0x0001280c030075a7 */ /* 0x0022a400080011ff */
[----:B--2---:R-:W-:Y:S05]  /*8cf0*/  @!P0 NANOSLEEP.SYNCS 0x989680 ;  /* 0x009896800000895d */ /* 0x004fea0003900000 */
[----:B------:R-:W2:Y:S02]  /*8d00*/  @!P0 SYNCS.PHASECHK.TRANS64 P0, [R3+URZ+0x128], R12 ;  /* 0x0001280c030085a7 */ /* 0x000ea400080010ff */
[----:B--2---:R-:W-:Y:S05]  /*8d10*/  @!P0 BRA `(.L_x_207) ;  /* 0xfffffffc00f08947 */ /* 0x004fea000383ffff */
[----:B------:R-:W-:Y:S05]  /*8d20*/  BRA `(.L_x_208) ;  /* 0xffffffc800187947 */ /* 0x000fea000383ffff */
.L_x_109:
[----:B------:R-:W-:-:S07]  /*8d30*/  MOV R0, UR4 ;  /* 0x0000000400007c02 */ /* 0x000fce0008000f00 */
.L_x_209:
[----:B-1----:R1:W4:Y:S02]  /*8d40*/  SYNCS.PHASECHK.TRANS64.TRYWAIT P0, [R0+URZ], R3 ;  /* 0x00000003000075a7 */ /* 0x00232400080011ff */
[----:B----4-:R-:W-:Y:S05]  /*8d50*/  @!P0 NANOSLEEP.SYNCS 0x989680 ;  /* 0x009896800000895d */ /* 0x010fea0003900000 */
[----:B------:R-:W4:Y:S02]  /*8d60*/  @!P0 SYNCS.PHASECHK.TRANS64 P0, [R0+URZ], R3 ;  /* 0x00000003000085a7 */ /* 0x000f2400080010ff */
[----:B----4-:R-:W-:Y:S05]  /*8d70*/  @!P0 BRA `(.L_x_209) ;  /* 0xfffffffc00f08947 */ /* 0x010fea000383ffff */
[----:B------:R-:W-:Y:S05]  /*8d80*/  BRA `(.L_x_210) ;  /* 0xffffffc800c07947 */ /* 0x000fea000383ffff */
.L_x_110:
[----:B------:R-:W-:-:S07]  /*8d90*/  MOV R0, UR4 ;  /* 0x0000000400007c02 */ /* 0x000fce0008000f00 */
.L_x_211:
[----:B-1----:R1:W4:Y:S02]  /*8da0*/  SYNCS.PHASECHK.TRANS64.TRYWAIT P0, [R0+URZ], R3 ;  /* 0x00000003000075a7 */ /* 0x00232400080011ff */
[----:B----4-:R-:W-:Y:S05]  /*8db0*/  @!P0 NANOSLEEP.SYNCS 0x989680 ;  /* 0x009896800000895d */ /* 0x010fea0003900000 */
[----:B------:R-:W4:Y:S02]  /*8dc0*/  @!P0 SYNCS.PHASECHK.TRANS64 P0, [R0+URZ], R3 ;  /* 0x00000003000085a7 */ /* 0x000f2400080010ff */
[----:B----4-:R-:W-:Y:S05]  /*8dd0*/  @!P0 BRA `(.L_x_211) ;  /* 0xfffffffc00f08947 */ /* 0x010fea000383ffff */
[----:B------:R-:W-:Y:S05]  /*8de0*/  BRA `(.L_x_212) ;  /* 0xffffffc800cc7947 */ /* 0x000fea000383ffff */
.L_x_112:
[----:B--2---:R2:W4:Y:S02]  /*8df0*/  SYNCS.PHASECHK.TRANS64.TRYWAIT P0, [R0+URZ+0x150], R3 ;  /* 0x00015003000075a7 */ /* 0x00452400080011ff */
[----:B----4-:R-:W-:Y:S05]  /*8e00*/  @!P0 NANOSLEEP.SYNCS 0x989680 ;  /* 0x009896800000895d */ /* 0x010fea0003900000 */
[----:B------:R-:W4:Y:S02]  /*8e10*/  @!P0 SYNCS.PHASECHK.TRANS64 P0, [R0+URZ+0x150], R3 ;  /* 0x00015003000085a7 */ /* 0x000f2400080010ff */
[----:B----4-:R-:W-:Y:S05]  /*8e20*/  @!P0 BRA `(.L_x_112) ;  /* 0xfffffffc00f08947 */ /* 0x010fea000383ffff */
[----:B------:R-:W-:Y:S05]  /*8e30*/  BRA `(.L_x_213) ;  /* 0xffffffcc00b07947 */ /* 0x000fea000383ffff */
.L_x_122:
[----:B-1----:R1:W3:Y:S02]  /*8e40*/  SYNCS.PHASECHK.TRANS64.TRYWAIT P1, [R0+URZ+0x110], R5 ;  /* 0x00011005000075a7 */ /* 0x0022e400080211ff */
[----:B---3--:R-:W-:Y:S05]  /*8e50*/  @!P1 NANOSLEEP.SYNCS 0x989680 ;  /* 0x009896800000995d */ /* 0x008fea0003900000 */
[----:B------:R-:W3:Y:S02]  /*8e60*/  @!P1 SYNCS.PHASECHK.TRANS64 P1, [R0+URZ+0x110], R5 ;  /* 0x00011005000095a7 */ /* 0x000ee400080210ff */
[----:B---3--:R-:W-:Y:S05]  /*8e70*/  @!P1 BRA `(.L_x_122) ;  /* 0xfffffffc00f09947 */ /* 0x008fea000383ffff */
[----:B------:R-:W-:Y:S05]  /*8e80*/  BRA `(.L_x_121) ;  /* 0xffffffd800c87947 */ /* 0x000fea000383ffff */
.L_x_124:
[----:B-1----:R1:W4:Y:S02]  /*8e90*/  SYNCS.PHASECHK.TRANS64.TRYWAIT P0, [R76+URZ+0x170], R3 ;  /* 0x000170034c0075a7 */ /* 0x00232400080011ff */
[----:B----4-:R-:W-:Y:S05]  /*8ea0*/  @!P0 NANOSLEEP.SYNCS 0x989680 ;  /* 0x009896800000895d */ /* 0x010fea0003900000 */
[----:B------:R-:W4:Y:S02]  /*8eb0*/  @!P0 SYNCS.PHASECHK.TRANS64 P0, [R76+URZ+0x170], R3 ;  /* 0x000170034c0085a7 */ /* 0x000f2400080010ff */
[----:B----4-:R-:W-:Y:S05]  /*8ec0*/  @!P0 BRA `(.L_x_124) ;  /* 0xfffffffc00f08947 */ /* 0x010fea000383ffff */
[----:B------:R-:W-:Y:S05]  /*8ed0*/  BRA `(.L_x_123) ;  /* 0xffffffd800f87947 */ /* 0x000fea000383ffff */
.L_x_135:
[----:B--2---:R2:W3:Y:S02]  /*8ee0*/  SYNCS.PHASECHK.TRANS64.TRYWAIT P0, [R2+URZ+0x110], R83 ;  /* 0x00011053020075a7 */ /* 0x0044e400080011ff */
[----:B---3--:R-:W-:Y:S05]  /*8ef0*/  @!P0 NANOSLEEP.SYNCS 0x989680 ;  /* 0x009896800000895d */ /* 0x008fea0003900000 */
[----:B------:R-:W3:Y:S02]  /*8f00*/  @!P0 SYNCS.PHASECHK.TRANS64 P0, [R2+URZ+0x110], R83 ;  /* 0x00011053020085a7 */ /* 0x000ee400080010ff */
[----:B---3--:R-:W-:Y:S05]  /*8f10*/  @!P0 BRA `(.L_x_135) ;  /* 0xfffffffc00f08947 */ /* 0x008fea000383ffff */
[----:B------:R-:W-:Y:S05]  /*8f20*/  BRA `(.L_x_134) ;  /* 0xffffffe4001c7947 */ /* 0x000fea000383ffff */
        .weak           $__internal_0_$__cuda_sm10x_tcgen05_guardrail_trap_col_being_dealloced_not_returned_by_alloc
        .type           $__internal_0_$__cuda_sm10x_tcgen05_guardrail_trap_col_being_dealloced_not_returned_by_alloc,@function
        .size           $__internal_0_$__cuda_sm10x_tcgen05_guardrail_trap_col_being_dealloced_not_returned_by_alloc,($__internal_1_$__cuda_sm10x_tcgen05_guardrail_trap_phase_invalid_during_alloc - $__internal_0_$__cuda_sm10x_tcgen05_guardrail_trap_col_being_dealloced_not_returned_by_alloc)
$__internal_0_$__cuda_sm10x_tcgen05_guardrail_trap_col_being_dealloced_not_returned_by_alloc:
[----:B------:R-:W-:Y:S05]  /*8f30*/  BPT.TRAP 0x1 ;  /* 0x000000040000795c */ /* 0x000fea0000300000 */
[----:B------:R-:W-:-:S04]  /*8f40*/  HFMA2 R3, -RZ, RZ, 0, 0 ;  /* 0x00000000ff037431 */ /* 0x000fc800000001ff */
[----:B------:R-:W-:Y:S05]  /*8f50*/  RET.REL.NODEC R2 `(_ZN7cutlass13device_kernelINS_4gemm6kernel13GemmUniversalIN4cute5tupleIJiiiiEEENS1_10collective13CollectiveMmaINS1_35MainloopSm100TmaUmmaWarpSpecializedILi17ELi2ELi4ENS5_IJNS4_1CILi2EEENSA_ILi1EEESC_EEEEENS5_IJNSA_ILi128EEENSA_ILi64EEESG_EEENS_10bfloat16_tENS5_IJlSC_lEEESI_SJ_NS4_8TiledMMAINS4_8MMA_AtomIJNS4_26SM100_MMA_F16BF16_2x1SM_SSISI_SI_fLi128ELi64ELNS4_4UMMA5MajorE0ELSO_0ELNSN_7ScaleInE0ELSP_0EEEEEENS4_6LayoutINS5_IJSC_SC_SC_EEENS5_IJNSA_ILi0EEESU_SU_EEEEENS5_IJNS4_10UnderscoreESX_SX_EEEEENS4_18SM100_TMA_2SM_LOADENS4_14ComposedLayoutINS4_7SwizzleILi3ELi4ELi3EEENS4_18smem_ptr_flag_bitsILi16EEENSS_INS5_IJNSA_ILi8EEESG_EEENS5_IJSG_SC_EEEEEEEvNS4_8identityES10_S1A_vS1B_EENS_8epilogue10collective18CollectiveEpilogueINS1D_23Sm100TmaWarpSpecializedILi3ELi2ELi16ELb1ELb0EEEJNS5_IJSG_SG_SG_EEENS5_IJNSS_ISG_SC_EENSS_INS5_IJNSA_ILi16EEESB_EEENS5_IJSC_NSA_ILi32EEEEEEEEEEESI_SJ_SI_SJ_NS1D_6fusion15FusionCallbacksIS1H_NS1Q_17LinearCombinationISI_fSI_fLNS_15FloatRoundStyleE2EEES1I_S1P_JEEENS4_5SM1004TMEM4LOAD26SM100_TMEM_LOAD_32dp32b16xENS4_13SM90_TMA_LOADENS11_INS12_ILi1ELi4ELi3EEES15_NSS_INS5_IJS16_S1K_EEENS5_IJS1K_SC_EEEEEEENS4_39AutoVectorizingCopyWithAssumedAlignmentILi128EEENS4_14SM90_TMA_STOREES25_S27_S27_EEEvvEEEEvNT_6ParamsE) ;  /* 0xffffff7002287950 */ /* 0x000fea0003c3ffff */
        .weak           $__internal_1_$__cuda_sm10x_tcgen05_guardrail_trap_phase_invalid_during_alloc
        .type           $__internal_1_$__cuda_sm10x_tcgen05_guardrail_trap_phase_invalid_during_alloc,@function
        .size           $__internal_1_$__cuda_sm10x_tcgen05_guardrail_trap_phase_invalid_during_alloc,($__internal_2_$__cuda_sm10x_tcgen05_guardrail_trap_unallocated_columns_being_dealloced - $__internal_1_$__cuda_sm10x_tcgen05_guardrail_trap_phase_invalid_during_alloc)
$__internal_1_$__cuda_sm10x_tcgen05_guardrail_trap_phase_invalid_during_alloc:
[----:B------:R-:W-:Y:S05]  /*8f60*/  BPT.TRAP 0x1 ;  /* 0x000000040000795c */ /* 0x000fea0000300000 */
[----:B------:R-:W-:-:S04]  /*8f70*/  MOV R3, 0x0 ;  /* 0x0000000000037802 */ /* 0x000fc80000000f00 */
[----:B------:R-:W-:Y:S05]  /*8f80*/  RET.REL.NODEC R2 `(_ZN7cutlass13device_kernelINS_4gemm6kernel13GemmUniversalIN4cute5tupleIJiiiiEEENS1_10collective13CollectiveMmaINS1_35MainloopSm100TmaUmmaWarpSpecializedILi17ELi2ELi4ENS5_IJNS4_1CILi2EEENSA_ILi1EEESC_EEEEENS5_IJNSA_ILi128EEENSA_ILi64EEESG_EEENS_10bfloat16_tENS5_IJlSC_lEEESI_SJ_NS4_8TiledMMAINS4_8MMA_AtomIJNS4_26SM100_MMA_F16BF16_2x1SM_SSISI_SI_fLi128ELi64ELNS4_4UMMA5MajorE0ELSO_0ELNSN_7ScaleInE0ELSP_0EEEEEENS4_6LayoutINS5_IJSC_SC_SC_EEENS5_IJNSA_ILi0EEESU_SU_EEEEENS5_IJNS4_10UnderscoreESX_SX_EEEEENS4_18SM100_TMA_2SM_LOADENS4_14ComposedLayoutINS4_7SwizzleILi3ELi4ELi3EEENS4_18smem_ptr_flag_bitsILi16EEENSS_INS5_IJNSA_ILi8EEESG_EEENS5_IJSG_SC_EEEEEEEvNS4_8identityES10_S1A_vS1B_EENS_8epilogue10collective18CollectiveEpilogueINS1D_23Sm100TmaWarpSpecializedILi3ELi2ELi16ELb1ELb0EEEJNS5_IJSG_SG_SG_EEENS5_IJNSS_ISG_SC_EENSS_INS5_IJNSA_ILi16EEESB_EEENS5_IJSC_NSA_ILi32EEEEEEEEEEESI_SJ_SI_SJ_NS1D_6fusion15FusionCallbacksIS1H_NS1Q_17LinearCombinationISI_fSI_fLNS_15FloatRoundStyleE2EEES1I_S1P_JEEENS4_5SM1004TMEM4LOAD26SM100_TMEM_LOAD_32dp32b16xENS4_13SM90_TMA_LOADENS11_INS12_ILi1ELi4ELi3EEES15_NSS_INS5_IJS16_S1K_EEENS5_IJS1K_SC_EEEEEEENS4_39AutoVectorizingCopyWithAssumedAlignmentILi128EEENS4_14SM90_TMA_STOREES25_S27_S27_EEEvvEEEEvNT_6ParamsE) ;  /* 0xffffff70021c7950 */ /* 0x000fea0003c3ffff */
        .weak           $__internal_2_$__cuda_sm10x_tcgen05_guardrail_trap_unallocated_columns_being_dealloced
        .type           $__internal_2_$__cuda_sm10x_tcgen05_guardrail_trap_unallocated_columns_being_dealloced,@function
        .size           $__internal_2_$__cuda_sm10x_tcgen05_guardrail_trap_unallocated_columns_being_dealloced,(.L_x_215 - $__internal_2_$__cuda_sm10x_tcgen05_guardrail_trap_unallocated_columns_being_dealloced)
$__internal_2_$__cuda_sm10x_tcgen05_guardrail_trap_unallocated_columns_being_dealloced:
[----:B------:R-:W-:Y:S05]  /*8f90*/  BPT.TRAP 0x1 ;  /* 0x000000040000795c */ /* 0x000fea0000300000 */
[----:B------:R-:W-:-:S04]  /*8fa0*/  HFMA2 R3, -RZ, RZ, 0, 0 ;  /* 0x00000000ff037431 */ /* 0x000fc800000001ff */
[----:B------:R-:W-:Y:S05]  /*8fb0*/  RET.REL.NODEC R2 `(_ZN7cutlass13device_kernelINS_4gemm6kernel13GemmUniversalIN4cute5tupleIJiiiiEEENS1_10collective13CollectiveMmaINS1_35MainloopSm100TmaUmmaWarpSpecializedILi17ELi2ELi4ENS5_IJNS4_1CILi2EEENSA_ILi1EEESC_EEEEENS5_IJNSA_ILi128EEENSA_ILi64EEESG_EEENS_10bfloat16_tENS5_IJlSC_lEEESI_SJ_NS4_8TiledMMAINS4_8MMA_AtomIJNS4_26SM100_MMA_F16BF16_2x1SM_SSISI_SI_fLi128ELi64ELNS4_4UMMA5MajorE0ELSO_0ELNSN_7ScaleInE0ELSP_0EEEEEENS4_6LayoutINS5_IJSC_SC_SC_EEENS5_IJNSA_ILi0EEESU_SU_EEEEENS5_IJNS4_10UnderscoreESX_SX_EEEEENS4_18SM100_TMA_2SM_LOADENS4_14ComposedLayoutINS4_7SwizzleILi3ELi4ELi3EEENS4_18smem_ptr_flag_bitsILi16EEENSS_INS5_IJNSA_ILi8EEESG_EEENS5_IJSG_SC_EEEEEEEvNS4_8identityES10_S1A_vS1B_EENS_8epilogue10collective18CollectiveEpilogueINS1D_23Sm100TmaWarpSpecializedILi3ELi2ELi16ELb1ELb0EEEJNS5_IJSG_SG_SG_EEENS5_IJNSS_ISG_SC_EENSS_INS5_IJNSA_ILi16EEESB_EEENS5_IJSC_NSA_ILi32EEEEEEEEEEESI_SJ_SI_SJ_NS1D_6fusion15FusionCallbacksIS1H_NS1Q_17LinearCombinationISI_fSI_fLNS_15FloatRoundStyleE2EEES1I_S1P_JEEENS4_5SM1004TMEM4LOAD26SM100_TMEM_LOAD_32dp32b16xENS4_13SM90_TMA_LOADENS11_INS12_ILi1ELi4ELi3EEES15_NSS_INS5_IJS16_S1K_EEENS5_IJS1K_SC_EEEEEEENS4_39AutoVectorizingCopyWithAssumedAlignmentILi128EEENS4_14SM90_TMA_STOREES25_S27_S27_EEEvvEEEEvNT_6ParamsE) ;  /* 0xffffff7002107950 */ /* 0x000fea0003c3ffff */
.L_x_214:
[----:B------:R-:W-:-:S00]  /*8fc0*/  BRA `(.L_x_214) ;  /* 0xfffffffc00fc7947 */ /* 0x000fc0000383ffff */
[----:B------:R-:W-:-:S00]  /*8fd0*/  NOP ;  /* 0x0000000000007918 */ /* 0x000fc00000000000 */
        /* <DEDUP_REMOVED lines=10> */
.L_x_215:


//--------------------- .nv.global.init           --------------------------
	.section	.nv.global.init,"aw",@progbits
.nv.global.init:
	.type		$str$27,@object
	.size		$str$27,($str$28 - $str$27)
$str$27:
        /*0000*/ 	.byte	0x28, 0x61, 0x64, 0x64, 0x72, 0x65, 0x73, 0x73, 0x20, 0x26, 0x20, 0x6d, 0x61, 0x73, 0x6b, 0x29
        /*0010*/ 	.byte	0x20, 0x3d, 0x3d, 0x20, 0x30, 0x00
	.type		$str$28,@object
	.size		$str$28,($str$26 - $str$28)
$str$28:
        /*0016*/ 	.byte	0x2f, 0x74, 0x6d, 0x70, 0x2f, 0x63, 0x75, 0x74, 0x6c, 0x61, 0x73, 0x73, 0x5f, 0x73, 0x77, 0x65
        /*0026*/ 	.byte	0x65, 0x70, 0x5f, 0x73, 0x72, 0x63, 0x2f, 0x69, 0x6e, 0x63, 0x6c, 0x75, 0x64, 0x65, 0x2f, 0x63
        /*0036*/ 	.byte	0x75, 0x74, 0x65, 0x2f, 0x70, 0x6f, 0x69, 0x6e, 0x74, 0x65, 0x72, 0x5f, 0x66, 0x6c, 0x61, 0x67
        /*0046*/ 	.byte	0x67, 0x65, 0x64, 0x2e, 0x68, 0x70, 0x70, 0x00
	.type		$str$26,@object
	.size		$str$26,($str$25 - $str$26)
$str$26:
        /*004e*/ 	.byte	0x2f, 0x74, 0x6d, 0x70, 0x2f, 0x63, 0x75, 0x74, 0x6c, 0x61, 0x73, 0x73, 0x5f, 0x73, 0x77, 0x65
        /*005e*/ 	.byte	0x65, 0x70, 0x5f, 0x73, 0x72, 0x63, 0x2f, 0x69, 0x6e, 0x63, 0x6c, 0x75, 0x64, 0x65, 0x2f, 0x63
        /*006e*/ 	.byte	0x75, 0x74, 0x65, 0x2f, 0x61, 0x74, 0x6f, 0x6d, 0x2f, 0x63, 0x6f, 0x70, 0x79, 0x5f, 0x74, 0x72
        /*007e*/ 	.byte	0x61, 0x69, 0x74, 0x73, 0x5f, 0x73, 0x6d, 0x31, 0x30, 0x30, 0x2e, 0x68, 0x70, 0x70, 0x00
	.type		$str$25,@object
	.size		$str$25,(__unnamed_1 - $str$25)
$str$25:
        /*008d*/ 	.byte	0x28, 0x28, 0x75, 0x69, 0x6e, 0x74, 0x33, 0x32, 0x5f, 0x74, 0x28, 0x74, 0x68, 0x72, 0x65, 0x61
        /*009d*/ 	.byte	0x64, 0x49, 0x64, 0x78, 0x2e, 0x78, 0x29, 0x20, 0x2f, 0x20, 0x33, 0x32, 0x29, 0x20, 0x25, 0x20
        /*00ad*/ 	.byte	0x34, 0x29, 0x20, 0x3d, 0x3d, 0x20, 0x28, 0x28, 0x28, 0x74, 0x6d, 0x65, 0x6d, 0x5f, 0x61, 0x64
        /*00bd*/ 	.byte	0x64, 0x72, 0x20, 0x3e, 0x3e, 0x20, 0x31, 0x36, 0x29, 0x20, 0x2f, 0x20, 0x33, 0x32, 0x29, 0x20
        /*00cd*/ 	.byte	0x25, 0x20, 0x34, 0x29, 0x00
	.type		__unnamed_1,@object
	.size		__unnamed_1,(__unnamed_2 - __unnamed_1)
__unnamed_1:
        /*00d2*/ 	.byte	0x61, 0x75, 0x74, 0x6f, 0x20, 0x63, 0x75, 0x74, 0x65, 0x3a, 0x3a, 0x61, 0x73, 0x5f, 0x70, 0x6f
        /* <DEDUP_REMOVED lines=24> */
        /*0262*/ 	.byte	0x43, 0x3c, 0x32, 0x30, 0x34, 0x38, 0x3e, 0x3e, 0x3e, 0x3e, 0x5d, 0x00
	.type		__unnamed_2,@object
	.size		__unnamed_2,(.L_2 - __unnamed_2)
__unnamed_2:
        /* <DEDUP_REMOVED lines=40> */
        /*04ee*/ 	.byte	0x3a, 0x3a, 0x43, 0x3c, 0x30, 0x3e, 0x3e, 0x3e, 0x3e, 0x5d, 0x00
.L_2:


//--------------------- .nv.shared._ZN7cutlass13device_kernelINS_4gemm6kernel13GemmUniversalIN4cute5tupleIJiiiiEEENS1_10collective13CollectiveMmaINS1_35MainloopSm100TmaUmmaWarpSpecializedILi17ELi2ELi4ENS5_IJNS4_1CILi2EEENSA_ILi1EEESC_EEEEENS5_IJNSA_ILi128EEENSA_ILi64EEESG_EEENS_10bfloat16_tENS5_IJlSC_lEEESI_SJ_NS4_8TiledMMAINS4_8MMA_AtomIJNS4_26SM100_MMA_F16BF16_2x1SM_SSISI_SI_fLi128ELi64ELNS4_4UMMA5MajorE0ELSO_0ELNSN_7ScaleInE0ELSP_0EEEEEENS4_6LayoutINS5_IJSC_SC_SC_EEENS5_IJNSA_ILi0EEESU_SU_EEEEENS5_IJNS4_10UnderscoreESX_SX_EEEEENS4_18SM100_TMA_2SM_LOADENS4_14ComposedLayoutINS4_7SwizzleILi3ELi4ELi3EEENS4_18smem_ptr_flag_bitsILi16EEENSS_INS5_IJNSA_ILi8EEESG_EEENS5_IJSG_SC_EEEEEEEvNS4_8identityES10_S1A_vS1B_EENS_8epilogue10collective18CollectiveEpilogueINS1D_23Sm100TmaWarpSpecializedILi3ELi2ELi16ELb1ELb0EEEJNS5_IJSG_SG_SG_EEENS5_IJNSS_ISG_SC_EENSS_INS5_IJNSA_ILi16EEESB_EEENS5_IJSC_NSA_ILi32EEEEEEEEEEESI_SJ_SI_SJ_NS1D_6fusion15FusionCallbacksIS1H_NS1Q_17LinearCombinationISI_fSI_fLNS_15FloatRoundStyleE2EEES1I_S1P_JEEENS4_5SM1004TMEM4LOAD26SM100_TMEM_LOAD_32dp32b16xENS4_13SM90_TMA_LOADENS11_INS12_ILi1ELi4ELi3EEES15_NSS_INS5_IJS16_S1K_EEENS5_IJS1K_SC_EEEEEEENS4_39AutoVectorizingCopyWithAssumedAlignmentILi128EEENS4_14SM90_TMA_STOREES25_S27_S27_EEEvvEEEEvNT_6ParamsE --------------------------
	.section	.nv.shared._ZN7cutlass13device_kernelINS_4gemm6kernel13GemmUniversalIN4cute5tupleIJiiiiEEENS1_10collective13CollectiveMmaINS1_35MainloopSm100TmaUmmaWarpSpecializedILi17ELi2ELi4ENS5_IJNS4_1CILi2EEENSA_ILi1EEESC_EEEEENS5_IJNSA_ILi128EEENSA_ILi64EEESG_EEENS_10bfloat16_tENS5_IJlSC_lEEESI_SJ_NS4_8TiledMMAINS4_8MMA_AtomIJNS4_26SM100_MMA_F16BF16_2x1SM_SSISI_SI_fLi128ELi64ELNS4_4UMMA5MajorE0ELSO_0ELNSN_7ScaleInE0ELSP_0EEEEEENS4_6LayoutINS5_IJSC_SC_SC_EEENS5_IJNSA_ILi0EEESU_SU_EEEEENS5_IJNS4_10UnderscoreESX_SX_EEEEENS4_18SM100_TMA_2SM_LOADENS4_14ComposedLayoutINS4_7SwizzleILi3ELi4ELi3EEENS4_18smem_ptr_flag_bitsILi16EEENSS_INS5_IJNSA_ILi8EEESG_EEENS5_IJSG_SC_EEEEEEEvNS4_8identityES10_S1A_vS1B_EENS_8epilogue10collective18CollectiveEpilogueINS1D_23Sm100TmaWarpSpecializedILi3ELi2ELi16ELb1ELb0EEEJNS5_IJSG_SG_SG_EEENS5_IJNSS_ISG_SC_EENSS_INS5_IJNSA_ILi16EEESB_EEENS5_IJSC_NSA_ILi32EEEEEEEEEEESI_SJ_SI_SJ_NS1D_6fusion15FusionCallbacksIS1H_NS1Q_17LinearCombinationISI_fSI_fLNS_15FloatRoundStyleE2EEES1I_S1P_JEEENS4_5SM1004TMEM4LOAD26SM100_TMEM_LOAD_32dp32b16xENS4_13SM90_TMA_LOADENS11_INS12_ILi1ELi4ELi3EEES15_NSS_INS5_IJS16_S1K_EEENS5_IJS1K_SC_EEEEEEENS4_39AutoVectorizingCopyWithAssumedAlignmentILi128EEENS4_14SM90_TMA_STOREES25_S27_S27_EEEvvEEEEvNT_6ParamsE,"aw",@nobits
	.sectionflags	@""
	.align	16
	.zero		1024


//--------------------- .nv.shared.reserved.0     --------------------------
	.section	.nv.shared.reserved.0,"aw",@nobits
	.weak		__nv_reservedSMEM_offset_0_alias
	.size		__nv_reservedSMEM_offset_0_alias, 0, 64
	.other		__nv_reservedSMEM_offset_0_alias,@"STO_CUDA_RESERVED_SHARED STV_DEFAULT"
__nv_reservedSMEM_offset_0_alias:
	.zero		0
.nv.shared.reserved.0:
	.zero		64
	.weak		__nv_reservedSMEM_tcgen05_partition
	.type		__nv_reservedSMEM_tcgen05_partition,@object
	.size		__nv_reservedSMEM_tcgen05_partition,(.L_0 - __nv_reservedSMEM_tcgen05_partition)
__nv_reservedSMEM_tcgen05_partition:
	.zero		32
.L_0:


//--------------------- .nv.global                --------------------------
	.section	.nv.global,"aw",@nobits
.nv.global:
	.type		_ZN39_INTERNAL_7fa2590f_4_k_cu_be96e933_64344cute1_E,@object
	.size		_ZN39_INTERNAL_7fa2590f_4_k_cu_be96e933_64344cute1_E,(_ZN39_INTERNAL_7fa2590f_4_k_cu_be96e933_64344cuda3std3__45__cpo6cbeginE - _ZN39_INTERNAL_7fa2590f_4_k_cu_be96e933_64344cute1_E)
_ZN39_INTERNAL_7fa2590f_4_k_cu_be96e933_64344cute1_E:
	.zero		1
	.type		_ZN39_INTERNAL_7fa2590f_4_k_cu_be96e933_64344cuda3std3__45__cpo6cbeginE,@object
	.size		_ZN39_INTERNAL_7fa2590f_4_k_cu_be96e933_64344cuda3std3__45__cpo6cbeginE,(_ZN39_INTERNAL_7fa2590f_4_k_cu_be96e933_64344cuda3std3__48in_placeE - _ZN39_INTERNAL_7fa2590f_4_k_cu_be96e933_64344cuda3std3__45__cpo6cbeginE)
_ZN39_INTERNAL_7fa2590f_4_k_cu_be96e933_64344cuda3std3__45__cpo6cbeginE:
	.zero		1
	.type		_ZN39_INTERNAL_7fa2590f_4_k_cu_be96e933_64344cuda3std3__48in_placeE,@object
	.size		_ZN39_INTERNAL_7fa2590f_4_k_cu_be96e933_64344cuda3std3__48in_placeE,(_ZN39_INTERNAL_7fa2590f_4_k_cu_be96e933_64344cuda3std6ranges3__45__cpo9iter_moveE - _ZN39_INTERNAL_7fa2590f_4_k_cu_be96e933_64344cuda3std3__48in_placeE)
_ZN39_INTERNAL_7fa2590f_4_k_cu_be96e933_64344cuda3std3__48in_placeE:
	.zero		1
	.type		_ZN39_INTERNAL_7fa2590f_4_k_cu_be96e933_64344cuda3std6ranges3__45__cpo9iter_moveE,@object
	.size		_ZN39_INTERNAL_7fa2590f_4_k_cu_be96e933_64344cuda3std6ranges3__45__cpo9iter_moveE,(_ZN39_INTERNAL_7fa2590f_4_k_cu_be96e933_64344cuda3std3__45__cpo5beginE - _ZN39_INTERNAL_7fa2590f_4_k_cu_be96e933_64344cuda3std6ranges3__45__cpo9iter_moveE)
_ZN39_INTERNAL_7fa2590f_4_k_cu_be96e933_64344cuda3std6ranges3__45__cpo9iter_moveE:
	.zero		1
	.type		_ZN39_INTERNAL_7fa2590f_4_k_cu_be96e933_64344cuda3std3__45__cpo5beginE,@object
	.size		_ZN39_INTERNAL_7fa2590f_4_k_cu_be96e933_64344cuda3std3__45__cpo5beginE,(_ZN39_INTERNAL_7fa2590f_4_k_cu_be96e933_64344cuda3std3__441_GLOBAL__N__7fa2590f_4_k_cu_be96e933_64346ignoreE - _ZN39_INTERNAL_7fa2590f_4_k_cu_be96e933_64344cuda3std3__45__cpo5beginE)
_ZN39_INTERNAL_7fa2590f_4_k_cu_be96e933_64344cuda3std3__45__cpo5beginE:
	.zero		1
	.type		_ZN39_INTERNAL_7fa2590f_4_k_cu_be96e933_64344cuda3std3__441_GLOBAL__N__7fa2590f_4_k_cu_be96e933_64346ignoreE,@object
	.size		_ZN39_INTERNAL_7fa2590f_4_k_cu_be96e933_64344cuda3std3__441_GLOBAL__N__7fa2590f_4_k_cu_be96e933_64346ignoreE,(_ZN39_INTERNAL_7fa2590f_4_k_cu_be96e933_64344cute7productE - _ZN39_INTERNAL_7fa2590f_4_k_cu_be96e933_64344cuda3std3__441_GLOBAL__N__7fa2590f_4_k_cu_be96e933_64346ignoreE)
_ZN39_INTERNAL_7fa2590f_4_k_cu_be96e933_64344cuda3std3__441_GLOBAL__N__7fa2590f_4_k_cu_be96e933_64346ignoreE:
	.zero		1
	.type		_ZN39_INTERNAL_7fa2590f_4_k_cu_be96e933_64344cute7productE,@object
	.size		_ZN39_INTERNAL_7fa2590f_4_k_cu_be96e933_64344cute7productE,(_ZN39_INTERNAL_7fa2590f_4_k_cu_be96e933_64344cuda3std3__45__cpo3endE - _ZN39_INTERNAL_7fa2590f_4_k_cu_be96e933_64344cute7productE)
_ZN39_INTERNAL_7fa2590f_4_k_cu_be96e933_64344cute7productE:
	.zero		1
	.type		_ZN39_INTERNAL_7fa2590f_4_k_cu_be96e933_64344cuda3std3__45__cpo3endE,@object
	.size		_ZN39_INTERNAL_7fa2590f_4_k_cu_be96e933_64344cuda3std3__45__cpo3endE,(_ZN39_INTERNAL_7fa2590f_4_k_cu_be96e933_64344cuda3std3__419piecewise_constructE - _ZN39_INTERNAL_7fa2590f_4_k_cu_be96e933_64344cuda3std3__45__cpo3endE)
_ZN39_INTERNAL_7fa2590f_4_k_cu_be96e933_64344cuda3std3__45__cpo3endE:
	.zero		1
	.type		_ZN39_INTERNAL_7fa2590f_4_k_cu_be96e933_64344cuda3std3__419piecewise_constructE,@object
	.size		_ZN39_INTERNAL_7fa2590f_4_k_cu_be96e933_64344cuda3std3__419piecewise_constructE,(_ZN39_INTERNAL_7fa2590f_4_k_cu_be96e933_64344cuda3std3__45__cpo4cendE - _ZN39_INTERNAL_7fa2590f_4_k_cu_be96e933_64344cuda3std3__419piecewise_constructE)
_ZN39_INTERNAL_7fa2590f_4_k_cu_be96e933_64344cuda3std3__419piecewise_constructE:
	.zero		1
	.type		_ZN39_INTERNAL_7fa2590f_4_k_cu_be96e933_64344cuda3std3__45__cpo4cendE,@object
	.size		_ZN39_INTERNAL_7fa2590f_4_k_cu_be96e933_64344cuda3std3__45__cpo4cendE,(_ZN39_INTERNAL_7fa2590f_4_k_cu_be96e933_64344cuda3std6ranges3__45__cpo4swapE - _ZN39_INTERNAL_7fa2590f_4_k_cu_be96e933_64344cuda3std3__45__cpo4cendE)
_ZN39_INTERNAL_7fa2590f_4_k_cu_be96e933_64344cuda3std3__45__cpo4cendE:
	.zero		1
	.type		_ZN39_INTERNAL_7fa2590f_4_k_cu_be96e933_64344cuda3std6ranges3__45__cpo4swapE,@object
	.size		_ZN39_INTERNAL_7fa2590f_4_k_cu_be96e933_64344cuda3std6ranges3__45__cpo4swapE,(.L_10 - _ZN39_INTERNAL_7fa2590f_4_k_cu_be96e933_64344cuda3std6ranges3__45__cpo4swapE)
_ZN39_INTERNAL_7fa2590f_4_k_cu_be96e933_64344cuda3std6ranges3__45__cpo4swapE:
	.zero		1
.L_10:


//--------------------- .nv.constant0._ZN7cutlass13device_kernelINS_4gemm6kernel13GemmUniversalIN4cute5tupleIJiiiiEEENS1_10collective13CollectiveMmaINS1_35MainloopSm100TmaUmmaWarpSpecializedILi17ELi2ELi4ENS5_IJNS4_1CILi2EEENSA_ILi1EEESC_EEEEENS5_IJNSA_ILi128EEENSA_ILi64EEESG_EEENS_10bfloat16_tENS5_IJlSC_lEEESI_SJ_NS4_8TiledMMAINS4_8MMA_AtomIJNS4_26SM100_MMA_F16BF16_2x1SM_SSISI_SI_fLi128ELi64ELNS4_4UMMA5MajorE0ELSO_0ELNSN_7ScaleInE0ELSP_0EEEEEENS4_6LayoutINS5_IJSC_SC_SC_EEENS5_IJNSA_ILi0EEESU_SU_EEEEENS5_IJNS4_10UnderscoreESX_SX_EEEEENS4_18SM100_TMA_2SM_LOADENS4_14ComposedLayoutINS4_7SwizzleILi3ELi4ELi3EEENS4_18smem_ptr_flag_bitsILi16EEENSS_INS5_IJNSA_ILi8EEESG_EEENS5_IJSG_SC_EEEEEEEvNS4_8identityES10_S1A_vS1B_EENS_8epilogue10collective18CollectiveEpilogueINS1D_23Sm100TmaWarpSpecializedILi3ELi2ELi16ELb1ELb0EEEJNS5_IJSG_SG_SG_EEENS5_IJNSS_ISG_SC_EENSS_INS5_IJNSA_ILi16EEESB_EEENS5_IJSC_NSA_ILi32EEEEEEEEEEESI_SJ_SI_SJ_NS1D_6fusion15FusionCallbacksIS1H_NS1Q_17LinearCombinationISI_fSI_fLNS_15FloatRoundStyleE2EEES1I_S1P_JEEENS4_5SM1004TMEM4LOAD26SM100_TMEM_LOAD_32dp32b16xENS4_13SM90_TMA_LOADENS11_INS12_ILi1ELi4ELi3EEES15_NSS_INS5_IJS16_S1K_EEENS5_IJS1K_SC_EEEEEEENS4_39AutoVectorizingCopyWithAssumedAlignmentILi128EEENS4_14SM90_TMA_STOREES25_S27_S27_EEEvvEEEEvNT_6ParamsE --------------------------
	.section	.nv.constant0._ZN7cutlass13device_kernelINS_4gemm6kernel13GemmUniversalIN4cute5tupleIJiiiiEEENS1_10collective13CollectiveMmaINS1_35MainloopSm100TmaUmmaWarpSpecializedILi17ELi2ELi4ENS5_IJNS4_1CILi2EEENSA_ILi1EEESC_EEEEENS5_IJNSA_ILi128EEENSA_ILi64EEESG_EEENS_10bfloat16_tENS5_IJlSC_lEEESI_SJ_NS4_8TiledMMAINS4_8MMA_AtomIJNS4_26SM100_MMA_F16BF16_2x1SM_SSISI_SI_fLi128ELi64ELNS4_4UMMA5MajorE0ELSO_0ELNSN_7ScaleInE0ELSP_0EEEEEENS4_6LayoutINS5_IJSC_SC_SC_EEENS5_IJNSA_ILi0EEESU_SU_EEEEENS5_IJNS4_10UnderscoreESX_SX_EEEEENS4_18SM100_TMA_2SM_LOADENS4_14ComposedLayoutINS4_7SwizzleILi3ELi4ELi3EEENS4_18smem_ptr_flag_bitsILi16EEENSS_INS5_IJNSA_ILi8EEESG_EEENS5_IJSG_SC_EEEEEEEvNS4_8identityES10_S1A_vS1B_EENS_8epilogue10collective18CollectiveEpilogueINS1D_23Sm100TmaWarpSpecializedILi3ELi2ELi16ELb1ELb0EEEJNS5_IJSG_SG_SG_EEENS5_IJNSS_ISG_SC_EENSS_INS5_IJNSA_ILi16EEESB_EEENS5_IJSC_NSA_ILi32EEEEEEEEEEESI_SJ_SI_SJ_NS1D_6fusion15FusionCallbacksIS1H_NS1Q_17LinearCombinationISI_fSI_fLNS_15FloatRoundStyleE2EEES1I_S1P_JEEENS4_5SM1004TMEM4LOAD26SM100_TMEM_LOAD_32dp32b16xENS4_13SM90_TMA_LOADENS11_INS12_ILi1ELi4ELi3EEES15_NSS_INS5_IJS16_S1K_EEENS5_IJS1K_SC_EEEEEEENS4_39AutoVectorizingCopyWithAssumedAlignmentILi128EEENS4_14SM90_TMA_STOREES25_S27_S27_EEEvvEEEEvNT_6ParamsE,"a",@progbits
	.sectionflags	@""
	.align	4
.nv.constant0._ZN7cutlass13device_kernelINS_4gemm6kernel13GemmUniversalIN4cute5tupleIJiiiiEEENS1_10collective13CollectiveMmaINS1_35MainloopSm100TmaUmmaWarpSpecializedILi17ELi2ELi4ENS5_IJNS4_1CILi2EEENSA_ILi1EEESC_EEEEENS5_IJNSA_ILi128EEENSA_ILi64EEESG_EEENS_10bfloat16_tENS5_IJlSC_lEEESI_SJ_NS4_8TiledMMAINS4_8MMA_AtomIJNS4_26SM100_MMA_F16BF16_2x1SM_SSISI_SI_fLi128ELi64ELNS4_4UMMA5MajorE0ELSO_0ELNSN_7ScaleInE0ELSP_0EEEEEENS4_6LayoutINS5_IJSC_SC_SC_EEENS5_IJNSA_ILi0EEESU_SU_EEEEENS5_IJNS4_10UnderscoreESX_SX_EEEEENS4_18SM100_TMA_2SM_LOADENS4_14ComposedLayoutINS4_7SwizzleILi3ELi4ELi3EEENS4_18smem_ptr_flag_bitsILi16EEENSS_INS5_IJNSA_ILi8EEESG_EEENS5_IJSG_SC_EEEEEEEvNS4_8identityES10_S1A_vS1B_EENS_8epilogue10collective18CollectiveEpilogueINS1D_23Sm100TmaWarpSpecializedILi3ELi2ELi16ELb1ELb0EEEJNS5_IJSG_SG_SG_EEENS5_IJNSS_ISG_SC_EENSS_INS5_IJNSA_ILi16EEESB_EEENS5_IJSC_NSA_ILi32EEEEEEEEEEESI_SJ_SI_SJ_NS1D_6fusion15FusionCallbacksIS1H_NS1Q_17LinearCombinationISI_fSI_fLNS_15FloatRoundStyleE2EEES1I_S1P_JEEENS4_5SM1004TMEM4LOAD26SM100_TMEM_LOAD_32dp32b16xENS4_13SM90_TMA_LOADENS11_INS12_ILi1ELi4ELi3EEES15_NSS_INS5_IJS16_S1K_EEENS5_IJS1K_SC_EEEEEEENS4_39AutoVectorizingCopyWithAssumedAlignmentILi128EEENS4_14SM90_TMA_STOREES25_S27_S27_EEEvvEEEEvNT_6ParamsE:
	.zero		2944


//--------------------- SYMBOLS --------------------------

	.type		.nv.reservedSmem.offset0,@object
	.size		.nv.reservedSmem.offset0,0x4
	.type		.nv.reservedSmem.cap,@object
	.size		.nv.reservedSmem.cap,0x4
	.type		__assertfail,@function
